//
// Generated by NVIDIA NVVM Compiler
//
// Compiler Build ID: CL-36424714
// Cuda compilation tools, release 13.0, V13.0.88
// Based on NVVM 20.0.0
//

.version 9.0
.target sm_100
.address_size 64

	// .globl	_Z16compute_b_kernelPfPKfS1_iiffff

.visible .entry _Z16compute_b_kernelPfPKfS1_iiffff(
	.param .u64 .ptr .align 1 _Z16compute_b_kernelPfPKfS1_iiffff_param_0,
	.param .u64 .ptr .align 1 _Z16compute_b_kernelPfPKfS1_iiffff_param_1,
	.param .u64 .ptr .align 1 _Z16compute_b_kernelPfPKfS1_iiffff_param_2,
	.param .u32 _Z16compute_b_kernelPfPKfS1_iiffff_param_3,
	.param .u32 _Z16compute_b_kernelPfPKfS1_iiffff_param_4,
	.param .f32 _Z16compute_b_kernelPfPKfS1_iiffff_param_5,
	.param .f32 _Z16compute_b_kernelPfPKfS1_iiffff_param_6,
	.param .f32 _Z16compute_b_kernelPfPKfS1_iiffff_param_7,
	.param .f32 _Z16compute_b_kernelPfPKfS1_iiffff_param_8
)
{
	.reg .pred 	%p<8>;
	.reg .b32 	%r<24>;
	.reg .b32 	%f<34>;
	.reg .b64 	%rd<21>;

	ld.param.u64 	%rd1, [_Z16compute_b_kernelPfPKfS1_iiffff_param_0];
	ld.param.u64 	%rd2, [_Z16compute_b_kernelPfPKfS1_iiffff_param_1];
	ld.param.u64 	%rd3, [_Z16compute_b_kernelPfPKfS1_iiffff_param_2];
	ld.param.u32 	%r4, [_Z16compute_b_kernelPfPKfS1_iiffff_param_3];
	ld.param.u32 	%r5, [_Z16compute_b_kernelPfPKfS1_iiffff_param_4];
	ld.param.f32 	%f1, [_Z16compute_b_kernelPfPKfS1_iiffff_param_5];
	ld.param.f32 	%f2, [_Z16compute_b_kernelPfPKfS1_iiffff_param_6];
	ld.param.f32 	%f3, [_Z16compute_b_kernelPfPKfS1_iiffff_param_7];
	ld.param.f32 	%f4, [_Z16compute_b_kernelPfPKfS1_iiffff_param_8];
	mov.u32 	%r7, %ntid.x;
	mov.u32 	%r8, %ctaid.x;
	mov.u32 	%r9, %tid.x;
	mad.lo.s32 	%r10, %r7, %r8, %r9;
	mov.u32 	%r11, %ntid.y;
	mov.u32 	%r12, %ctaid.y;
	mov.u32 	%r13, %tid.y;
	mad.lo.s32 	%r14, %r11, %r12, %r13;
	setp.lt.s32 	%p1, %r10, 1;
	add.s32 	%r15, %r4, -1;
	setp.ge.s32 	%p2, %r10, %r15;
	or.pred  	%p3, %p1, %p2;
	setp.eq.s32 	%p4, %r14, 0;
	or.pred  	%p5, %p4, %p3;
	add.s32 	%r16, %r5, -1;
	setp.ge.s32 	%p6, %r14, %r16;
	or.pred  	%p7, %p5, %p6;
	@%p7 bra 	$L__BB0_2;
	cvta.to.global.u64 	%rd4, %rd2;
	cvta.to.global.u64 	%rd5, %rd3;
	cvta.to.global.u64 	%rd6, %rd1;
	mul.lo.s32 	%r17, %r4, %r14;
	add.s32 	%r18, %r17, %r10;
	add.s32 	%r19, %r17, %r4;
	add.s32 	%r20, %r18, %r4;
	shl.b32 	%r21, %r4, 1;
	sub.s32 	%r22, %r19, %r21;
	add.s32 	%r23, %r22, %r10;
	cvt.s64.s32 	%rd7, %r17;
	cvt.u64.u32 	%rd8, %r10;
	add.s64 	%rd9, %rd8, %rd7;
	shl.b64 	%rd10, %rd9, 2;
	add.s64 	%rd11, %rd4, %rd10;
	ld.global.f32 	%f5, [%rd11+4];
	ld.global.f32 	%f6, [%rd11+-4];
	sub.f32 	%f7, %f5, %f6;
	add.f32 	%f8, %f2, %f2;
	div.rn.f32 	%f9, %f7, %f8;
	mul.wide.s32 	%rd12, %r20, 4;
	add.s64 	%rd13, %rd5, %rd12;
	ld.global.f32 	%f10, [%rd13];
	mul.wide.s32 	%rd14, %r23, 4;
	add.s64 	%rd15, %rd5, %rd14;
	ld.global.f32 	%f11, [%rd15];
	sub.f32 	%f12, %f10, %f11;
	add.f32 	%f13, %f3, %f3;
	div.rn.f32 	%f14, %f12, %f13;
	add.s64 	%rd16, %rd4, %rd12;
	ld.global.f32 	%f15, [%rd16];
	add.s64 	%rd17, %rd4, %rd14;
	ld.global.f32 	%f16, [%rd17];
	sub.f32 	%f17, %f15, %f16;
	div.rn.f32 	%f18, %f17, %f13;
	add.s64 	%rd18, %rd5, %rd10;
	ld.global.f32 	%f19, [%rd18+4];
	ld.global.f32 	%f20, [%rd18+-4];
	sub.f32 	%f21, %f19, %f20;
	div.rn.f32 	%f22, %f21, %f8;
	rcp.rn.f32 	%f23, %f1;
	add.f32 	%f24, %f9, %f14;
	mul.f32 	%f25, %f23, %f24;
	mul.f32 	%f26, %f9, %f9;
	sub.f32 	%f27, %f25, %f26;
	mul.f32 	%f28, %f18, %f22;
	fma.rn.f32 	%f29, %f18, %f22, %f28;
	sub.f32 	%f30, %f27, %f29;
	mul.f32 	%f31, %f14, %f14;
	sub.f32 	%f32, %f30, %f31;
	mul.f32 	%f33, %f4, %f32;
	mul.wide.s32 	%rd19, %r18, 4;
	add.s64 	%rd20, %rd6, %rd19;
	st.global.f32 	[%rd20], %f33;
$L__BB0_2:
	ret;

}
	// .globl	_Z23pressure_poisson_kernelPfPKfS1_iiff
.visible .entry _Z23pressure_poisson_kernelPfPKfS1_iiff(
	.param .u64 .ptr .align 1 _Z23pressure_poisson_kernelPfPKfS1_iiff_param_0,
	.param .u64 .ptr .align 1 _Z23pressure_poisson_kernelPfPKfS1_iiff_param_1,
	.param .u64 .ptr .align 1 _Z23pressure_poisson_kernelPfPKfS1_iiff_param_2,
	.param .u32 _Z23pressure_poisson_kernelPfPKfS1_iiff_param_3,
	.param .u32 _Z23pressure_poisson_kernelPfPKfS1_iiff_param_4,
	.param .f32 _Z23pressure_poisson_kernelPfPKfS1_iiff_param_5,
	.param .f32 _Z23pressure_poisson_kernelPfPKfS1_iiff_param_6
)
{
	.reg .pred 	%p<8>;
	.reg .b32 	%r<24>;
	.reg .b32 	%f<20>;
	.reg .b64 	%rd<19>;

	ld.param.u64 	%rd1, [_Z23pressure_poisson_kernelPfPKfS1_iiff_param_0];
	ld.param.u64 	%rd2, [_Z23pressure_poisson_kernelPfPKfS1_iiff_param_1];
	ld.param.u64 	%rd3, [_Z23pressure_poisson_kernelPfPKfS1_iiff_param_2];
	ld.param.u32 	%r4, [_Z23pressure_poisson_kernelPfPKfS1_iiff_param_3];
	ld.param.u32 	%r5, [_Z23pressure_poisson_kernelPfPKfS1_iiff_param_4];
	ld.param.f32 	%f1, [_Z23pressure_poisson_kernelPfPKfS1_iiff_param_5];
	ld.param.f32 	%f2, [_Z23pressure_poisson_kernelPfPKfS1_iiff_param_6];
	mov.u32 	%r7, %ntid.x;
	mov.u32 	%r8, %ctaid.x;
	mov.u32 	%r9, %tid.x;
	mad.lo.s32 	%r10, %r7, %r8, %r9;
	mov.u32 	%r11, %ntid.y;
	mov.u32 	%r12, %ctaid.y;
	mov.u32 	%r13, %tid.y;
	mad.lo.s32 	%r14, %r11, %r12, %r13;
	setp.lt.s32 	%p1, %r10, 1;
	add.s32 	%r15, %r4, -1;
	setp.ge.s32 	%p2, %r10, %r15;
	or.pred  	%p3, %p1, %p2;
	setp.eq.s32 	%p4, %r14, 0;
	or.pred  	%p5, %p4, %p3;
	add.s32 	%r16, %r5, -1;
	setp.ge.s32 	%p6, %r14, %r16;
	or.pred  	%p7, %p5, %p6;
	@%p7 bra 	$L__BB1_2;
	cvta.to.global.u64 	%rd4, %rd2;
	cvta.to.global.u64 	%rd5, %rd3;
	cvta.to.global.u64 	%rd6, %rd1;
	mul.lo.s32 	%r17, %r4, %r14;
	add.s32 	%r18, %r17, %r10;
	add.s32 	%r19, %r17, %r4;
	add.s32 	%r20, %r18, %r4;
	shl.b32 	%r21, %r4, 1;
	sub.s32 	%r22, %r19, %r21;
	add.s32 	%r23, %r22, %r10;
	mul.f32 	%f3, %f1, %f1;
	mul.f32 	%f4, %f2, %f2;
	cvt.s64.s32 	%rd7, %r17;
	cvt.u64.u32 	%rd8, %r10;
	add.s64 	%rd9, %rd8, %rd7;
	shl.b64 	%rd10, %rd9, 2;
	add.s64 	%rd11, %rd4, %rd10;
	ld.global.f32 	%f5, [%rd11+4];
	ld.global.f32 	%f6, [%rd11+-4];
	add.f32 	%f7, %f5, %f6;
	mul.wide.s32 	%rd12, %r20, 4;
	add.s64 	%rd13, %rd4, %rd12;
	ld.global.f32 	%f8, [%rd13];
	mul.wide.s32 	%rd14, %r23, 4;
	add.s64 	%rd15, %rd4, %rd14;
	ld.global.f32 	%f9, [%rd15];
	add.f32 	%f10, %f8, %f9;
	mul.f32 	%f11, %f3, %f10;
	fma.rn.f32 	%f12, %f4, %f7, %f11;
	mul.wide.s32 	%rd16, %r18, 4;
	add.s64 	%rd17, %rd5, %rd16;
	ld.global.f32 	%f13, [%rd17];
	mul.f32 	%f14, %f3, %f13;
	mul.f32 	%f15, %f4, %f14;
	sub.f32 	%f16, %f12, %f15;
	add.f32 	%f17, %f3, %f4;
	add.f32 	%f18, %f17, %f17;
	div.rn.f32 	%f19, %f16, %f18;
	add.s64 	%rd18, %rd6, %rd16;
	st.global.f32 	[%rd18], %f19;
$L__BB1_2:
	ret;

}
	// .globl	_Z24apply_pressure_bc_kernelPfii
.visible .entry _Z24apply_pressure_bc_kernelPfii(
	.param .u64 .ptr .align 1 _Z24apply_pressure_bc_kernelPfii_param_0,
	.param .u32 _Z24apply_pressure_bc_kernelPfii_param_1,
	.param .u32 _Z24apply_pressure_bc_kernelPfii_param_2
)
{
	.reg .pred 	%p<21>;
	.reg .b32 	%r<21>;
	.reg .b32 	%f<4>;
	.reg .b64 	%rd<18>;

	ld.param.u64 	%rd2, [_Z24apply_pressure_bc_kernelPfii_param_0];
	ld.param.u32 	%r5, [_Z24apply_pressure_bc_kernelPfii_param_1];
	ld.param.u32 	%r6, [_Z24apply_pressure_bc_kernelPfii_param_2];
	cvta.to.global.u64 	%rd1, %rd2;
	mov.u32 	%r8, %ntid.x;
	mov.u32 	%r9, %ctaid.x;
	mov.u32 	%r10, %tid.x;
	mad.lo.s32 	%r1, %r8, %r9, %r10;
	mov.u32 	%r11, %ntid.y;
	mov.u32 	%r12, %ctaid.y;
	mov.u32 	%r13, %tid.y;
	mad.lo.s32 	%r14, %r11, %r12, %r13;
	setp.ne.s32 	%p1, %r1, 0;
	setp.eq.s32 	%p2, %r14, 0;
	or.pred  	%p3, %p1, %p2;
	add.s32 	%r3, %r6, -1;
	setp.ge.s32 	%p4, %r14, %r3;
	or.pred  	%p5, %p3, %p4;
	@%p5 bra 	$L__BB2_2;
	mul.lo.s32 	%r15, %r5, %r14;
	mul.wide.s32 	%rd3, %r15, 4;
	add.s64 	%rd4, %rd1, %rd3;
	ld.global.f32 	%f1, [%rd4+4];
	st.global.f32 	[%rd4], %f1;
$L__BB2_2:
	setp.ge.s32 	%p6, %r14, %r3;
	setp.eq.s32 	%p7, %r14, 0;
	add.s32 	%r4, %r5, -1;
	setp.ne.s32 	%p8, %r1, %r4;
	or.pred  	%p9, %p8, %p7;
	or.pred  	%p10, %p9, %p6;
	@%p10 bra 	$L__BB2_4;
	mul.lo.s32 	%r16, %r5, %r14;
	cvt.s64.s32 	%rd5, %r16;
	cvt.s64.s32 	%rd6, %r5;
	add.s64 	%rd7, %rd6, %rd5;
	shl.b64 	%rd8, %rd7, 2;
	add.s64 	%rd9, %rd1, %rd8;
	ld.global.f32 	%f2, [%rd9+-8];
	add.s32 	%r17, %r16, %r1;
	mul.wide.s32 	%rd10, %r17, 4;
	add.s64 	%rd11, %rd1, %rd10;
	st.global.f32 	[%rd11], %f2;
$L__BB2_4:
	setp.ne.s32 	%p11, %r14, 0;
	setp.lt.s32 	%p12, %r1, 1;
	or.pred  	%p13, %p11, %p12;
	setp.ge.s32 	%p14, %r1, %r4;
	or.pred  	%p15, %p13, %p14;
	@%p15 bra 	$L__BB2_6;
	add.s32 	%r18, %r5, %r1;
	mul.wide.s32 	%rd12, %r18, 4;
	add.s64 	%rd13, %rd1, %rd12;
	ld.global.f32 	%f3, [%rd13];
	mul.wide.u32 	%rd14, %r1, 4;
	add.s64 	%rd15, %rd1, %rd14;
	st.global.f32 	[%rd15], %f3;
$L__BB2_6:
	setp.ge.s32 	%p16, %r1, %r4;
	setp.lt.s32 	%p17, %r1, 1;
	setp.ne.s32 	%p18, %r14, %r3;
	or.pred  	%p19, %p17, %p18;
	or.pred  	%p20, %p16, %p19;
	@%p20 bra 	$L__BB2_8;
	mad.lo.s32 	%r19, %r5, %r14, %r1;
	mul.wide.s32 	%rd16, %r19, 4;
	add.s64 	%rd17, %rd1, %rd16;
	mov.b32 	%r20, 0;
	st.global.u32 	[%rd17], %r20;
$L__BB2_8:
	ret;

}
	// .globl	_Z22update_velocity_kernelPfS_PKfS1_S1_iifffff
.visible .entry _Z22update_velocity_kernelPfS_PKfS1_S1_iifffff(
	.param .u64 .ptr .align 1 _Z22update_velocity_kernelPfS_PKfS1_S1_iifffff_param_0,
	.param .u64 .ptr .align 1 _Z22update_velocity_kernelPfS_PKfS1_S1_iifffff_param_1,
	.param .u64 .ptr .align 1 _Z22update_velocity_kernelPfS_PKfS1_S1_iifffff_param_2,
	.param .u64 .ptr .align 1 _Z22update_velocity_kernelPfS_PKfS1_S1_iifffff_param_3,
	.param .u64 .ptr .align 1 _Z22update_velocity_kernelPfS_PKfS1_S1_iifffff_param_4,
	.param .u32 _Z22update_velocity_kernelPfS_PKfS1_S1_iifffff_param_5,
	.param .u32 _Z22update_velocity_kernelPfS_PKfS1_S1_iifffff_param_6,
	.param .f32 _Z22update_velocity_kernelPfS_PKfS1_S1_iifffff_param_7,
	.param .f32 _Z22update_velocity_kernelPfS_PKfS1_S1_iifffff_param_8,
	.param .f32 _Z22update_velocity_kernelPfS_PKfS1_S1_iifffff_param_9,
	.param .f32 _Z22update_velocity_kernelPfS_PKfS1_S1_iifffff_param_10,
	.param .f32 _Z22update_velocity_kernelPfS_PKfS1_S1_iifffff_param_11
)
{
	.reg .pred 	%p<8>;
	.reg .b32 	%r<23>;
	.reg .b32 	%f<68>;
	.reg .b64 	%rd<26>;

	ld.param.u64 	%rd2, [_Z22update_velocity_kernelPfS_PKfS1_S1_iifffff_param_1];
	ld.param.u64 	%rd3, [_Z22update_velocity_kernelPfS_PKfS1_S1_iifffff_param_2];
	ld.param.u64 	%rd4, [_Z22update_velocity_kernelPfS_PKfS1_S1_iifffff_param_3];
	ld.param.u64 	%rd5, [_Z22update_velocity_kernelPfS_PKfS1_S1_iifffff_param_4];
	ld.param.u32 	%r4, [_Z22update_velocity_kernelPfS_PKfS1_S1_iifffff_param_5];
	ld.param.u32 	%r5, [_Z22update_velocity_kernelPfS_PKfS1_S1_iifffff_param_6];
	ld.param.f32 	%f1, [_Z22update_velocity_kernelPfS_PKfS1_S1_iifffff_param_7];
	ld.param.f32 	%f2, [_Z22update_velocity_kernelPfS_PKfS1_S1_iifffff_param_8];
	ld.param.f32 	%f3, [_Z22update_velocity_kernelPfS_PKfS1_S1_iifffff_param_9];
	ld.param.f32 	%f4, [_Z22update_velocity_kernelPfS_PKfS1_S1_iifffff_param_10];
	ld.param.f32 	%f5, [_Z22update_velocity_kernelPfS_PKfS1_S1_iifffff_param_11];
	mov.u32 	%r7, %ntid.x;
	mov.u32 	%r8, %ctaid.x;
	mov.u32 	%r9, %tid.x;
	mad.lo.s32 	%r10, %r7, %r8, %r9;
	mov.u32 	%r11, %ntid.y;
	mov.u32 	%r12, %ctaid.y;
	mov.u32 	%r13, %tid.y;
	mad.lo.s32 	%r14, %r11, %r12, %r13;
	setp.lt.s32 	%p1, %r10, 1;
	add.s32 	%r15, %r4, -1;
	setp.ge.s32 	%p2, %r10, %r15;
	or.pred  	%p3, %p1, %p2;
	setp.eq.s32 	%p4, %r14, 0;
	or.pred  	%p5, %p4, %p3;
	add.s32 	%r16, %r5, -1;
	setp.ge.s32 	%p6, %r14, %r16;
	or.pred  	%p7, %p5, %p6;
	@%p7 bra 	$L__BB3_2;
	ld.param.u64 	%rd25, [_Z22update_velocity_kernelPfS_PKfS1_S1_iifffff_param_0];
	cvta.to.global.u64 	%rd6, %rd3;
	cvta.to.global.u64 	%rd7, %rd5;
	cvta.to.global.u64 	%rd8, %rd25;
	cvta.to.global.u64 	%rd9, %rd4;
	cvta.to.global.u64 	%rd10, %rd2;
	mul.lo.s32 	%r17, %r4, %r14;
	add.s32 	%r18, %r17, %r10;
	add.s32 	%r19, %r17, %r4;
	shl.b32 	%r20, %r4, 1;
	sub.s32 	%r21, %r19, %r20;
	add.s32 	%r22, %r21, %r10;
	mul.wide.s32 	%rd11, %r18, 4;
	add.s64 	%rd12, %rd6, %rd11;
	ld.global.f32 	%f6, [%rd12];
	mul.f32 	%f7, %f1, %f6;
	div.rn.f32 	%f8, %f7, %f2;
	ld.global.f32 	%f9, [%rd12+-4];
	sub.f32 	%f10, %f6, %f9;
	mul.f32 	%f11, %f8, %f10;
	sub.f32 	%f12, %f6, %f11;
	div.rn.f32 	%f13, %f7, %f3;
	mul.wide.s32 	%rd13, %r22, 4;
	add.s64 	%rd14, %rd6, %rd13;
	ld.global.f32 	%f14, [%rd14];
	sub.f32 	%f15, %f6, %f14;
	mul.f32 	%f16, %f13, %f15;
	sub.f32 	%f17, %f12, %f16;
	add.f32 	%f18, %f4, %f4;
	mul.f32 	%f19, %f2, %f18;
	div.rn.f32 	%f20, %f1, %f19;
	add.s64 	%rd15, %rd7, %rd11;
	ld.global.f32 	%f21, [%rd15+4];
	ld.global.f32 	%f22, [%rd15+-4];
	sub.f32 	%f23, %f21, %f22;
	mul.f32 	%f24, %f20, %f23;
	sub.f32 	%f25, %f17, %f24;
	mul.f32 	%f26, %f1, %f5;
	mul.f32 	%f27, %f2, %f2;
	div.rn.f32 	%f28, %f26, %f27;
	ld.global.f32 	%f29, [%rd12+4];
	add.f32 	%f30, %f6, %f6;
	sub.f32 	%f31, %f29, %f30;
	add.f32 	%f32, %f9, %f31;
	fma.rn.f32 	%f33, %f28, %f32, %f25;
	mul.f32 	%f34, %f3, %f3;
	div.rn.f32 	%f35, %f26, %f34;
	mul.wide.s32 	%rd16, %r4, 4;
	add.s64 	%rd17, %rd12, %rd16;
	ld.global.f32 	%f36, [%rd17];
	sub.f32 	%f37, %f36, %f30;
	add.f32 	%f38, %f14, %f37;
	fma.rn.f32 	%f39, %f35, %f38, %f33;
	add.s64 	%rd18, %rd8, %rd11;
	st.global.f32 	[%rd18], %f39;
	add.s64 	%rd19, %rd9, %rd11;
	ld.global.f32 	%f40, [%rd19];
	mul.f32 	%f41, %f1, %f40;
	div.rn.f32 	%f42, %f41, %f2;
	ld.global.f32 	%f43, [%rd19+-4];
	sub.f32 	%f44, %f40, %f43;
	mul.f32 	%f45, %f42, %f44;
	sub.f32 	%f46, %f40, %f45;
	div.rn.f32 	%f47, %f41, %f3;
	add.s64 	%rd20, %rd9, %rd13;
	ld.global.f32 	%f48, [%rd20];
	sub.f32 	%f49, %f40, %f48;
	mul.f32 	%f50, %f47, %f49;
	sub.f32 	%f51, %f46, %f50;
	mul.f32 	%f52, %f3, %f18;
	div.rn.f32 	%f53, %f1, %f52;
	add.s64 	%rd21, %rd15, %rd16;
	ld.global.f32 	%f54, [%rd21];
	add.s64 	%rd22, %rd7, %rd13;
	ld.global.f32 	%f55, [%rd22];
	sub.f32 	%f56, %f54, %f55;
	mul.f32 	%f57, %f53, %f56;
	sub.f32 	%f58, %f51, %f57;
	ld.global.f32 	%f59, [%rd19+4];
	add.f32 	%f60, %f40, %f40;
	sub.f32 	%f61, %f59, %f60;
	add.f32 	%f62, %f43, %f61;
	fma.rn.f32 	%f63, %f28, %f62, %f58;
	add.s64 	%rd23, %rd19, %rd16;
	ld.global.f32 	%f64, [%rd23];
	sub.f32 	%f65, %f64, %f60;
	add.f32 	%f66, %f48, %f65;
	fma.rn.f32 	%f67, %f35, %f66, %f63;
	add.s64 	%rd24, %rd10, %rd11;
	st.global.f32 	[%rd24], %f67;
$L__BB3_2:
	ret;

}
	// .globl	_Z24apply_velocity_bc_kernelPfS_ii
.visible .entry _Z24apply_velocity_bc_kernelPfS_ii(
	.param .u64 .ptr .align 1 _Z24apply_velocity_bc_kernelPfS_ii_param_0,
	.param .u64 .ptr .align 1 _Z24apply_velocity_bc_kernelPfS_ii_param_1,
	.param .u32 _Z24apply_velocity_bc_kernelPfS_ii_param_2,
	.param .u32 _Z24apply_velocity_bc_kernelPfS_ii_param_3
)
{
	.reg .pred 	%p<10>;
	.reg .b32 	%r<20>;
	.reg .b64 	%rd<11>;

	ld.param.u64 	%rd3, [_Z24apply_velocity_bc_kernelPfS_ii_param_0];
	ld.param.u64 	%rd4, [_Z24apply_velocity_bc_kernelPfS_ii_param_1];
	ld.param.u32 	%r3, [_Z24apply_velocity_bc_kernelPfS_ii_param_2];
	ld.param.u32 	%r5, [_Z24apply_velocity_bc_kernelPfS_ii_param_3];
	cvta.to.global.u64 	%rd1, %rd4;
	cvta.to.global.u64 	%rd2, %rd3;
	mov.u32 	%r6, %ntid.x;
	mov.u32 	%r7, %ctaid.x;
	mov.u32 	%r8, %tid.x;
	mad.lo.s32 	%r1, %r6, %r7, %r8;
	mov.u32 	%r9, %ntid.y;
	mov.u32 	%r10, %ctaid.y;
	mov.u32 	%r11, %tid.y;
	mad.lo.s32 	%r12, %r9, %r10, %r11;
	setp.ge.s32 	%p1, %r1, %r3;
	setp.ge.s32 	%p2, %r12, %r5;
	or.pred  	%p3, %p1, %p2;
	@%p3 bra 	$L__BB4_5;
	setp.ne.s32 	%p4, %r1, 0;
	add.s32 	%r13, %r3, -1;
	setp.ne.s32 	%p5, %r1, %r13;
	and.pred  	%p6, %p4, %p5;
	setp.ne.s32 	%p7, %r12, 0;
	and.pred  	%p8, %p7, %p6;
	@%p8 bra 	$L__BB4_3;
	mad.lo.s32 	%r14, %r3, %r12, %r1;
	mul.wide.s32 	%rd5, %r14, 4;
	add.s64 	%rd6, %rd2, %rd5;
	mov.b32 	%r15, 0;
	st.global.u32 	[%rd6], %r15;
	add.s64 	%rd7, %rd1, %rd5;
	st.global.u32 	[%rd7], %r15;
$L__BB4_3:
	add.s32 	%r16, %r5, -1;
	setp.ne.s32 	%p9, %r12, %r16;
	@%p9 bra 	$L__BB4_5;
	mad.lo.s32 	%r17, %r3, %r12, %r1;
	mul.wide.s32 	%rd8, %r17, 4;
	add.s64 	%rd9, %rd2, %rd8;
	mov.b32 	%r18, 1065353216;
	st.global.u32 	[%rd9], %r18;
	add.s64 	%rd10, %rd1, %rd8;
	mov.b32 	%r19, 0;
	st.global.u32 	[%rd10], %r19;
$L__BB4_5:
	ret;

}


// ===== COMPILED SASS (sm_100) =====

	.target	sm_100

	.elftype	@"ET_EXEC"


//--------------------- .note.nv.tkinfo           --------------------------
	.section	.note.nv.tkinfo,"",@"SHT_NOTE"
	.sectionflags	@"SHF_NOTE_NV_TKINFO"
	.tkinfo
        /*0018*/ 	.word	0x00000002
        /*0030*/ 	.string	""
        /*0030*/ 	.string	"ptxas"
        /*0030*/ 	.string	"Cuda compilation tools, release 13.0, V13.0.88"
        /*0030*/ 	.string	"Build cuda_13.0.r13.0/compiler.36424714_0"
        /*0030*/ 	.string	"-arch sm_100 -m 64 "



//--------------------- .note.nv.cuinfo           --------------------------
	.section	.note.nv.cuinfo,"",@"SHT_NOTE"
	.sectionflags	@"SHF_NOTE_NV_CUINFO"
        /*0018*/ 	.short	0x0002
        /*001a*/ 	.short	0x0064
        /*001c*/ 	.short	0x0082
	.zero		2


//--------------------- .nv.info                  --------------------------
	.section	.nv.info,"",@"SHT_CUDA_INFO"
	.align	4


	//----- nvinfo : EIATTR_REGCOUNT
	.align		4
        /*0000*/ 	.byte	0x04, 0x2f
        /*0002*/ 	.short	(.L_1 - .L_0)
	.align		4
.L_0:
        /*0004*/ 	.word	index@(_Z16compute_b_kernelPfPKfS1_iiffff)
        /*0008*/ 	.word	0x00000016


	//----- nvinfo : EIATTR_FRAME_SIZE
	.align		4
.L_1:
        /*000c*/ 	.byte	0x04, 0x11
        /*000e*/ 	.short	(.L_3 - .L_2)
	.align		4
.L_2:
        /*0010*/ 	.word	index@($__internal_3_$__cuda_sm3x_div_rn_noftz_f32_slowpath)
        /*0014*/ 	.word	0x00000000


	//----- nvinfo : EIATTR_FRAME_SIZE
	.align		4
.L_3:
        /*0018*/ 	.byte	0x04, 0x11
        /*001a*/ 	.short	(.L_5 - .L_4)
	.align		4
.L_4:
        /*001c*/ 	.word	index@($__internal_2_$__cuda_sm20_rcp_rn_f32_slowpath)
        /*0020*/ 	.word	0x00000000


	//----- nvinfo : EIATTR_FRAME_SIZE
	.align		4
.L_5:
        /*0024*/ 	.byte	0x04, 0x11
        /*0026*/ 	.short	(.L_7 - .L_6)
	.align		4
.L_6:
        /*0028*/ 	.word	index@(_Z16compute_b_kernelPfPKfS1_iiffff)
        /*002c*/ 	.word	0x00000000


	//----- nvinfo : EIATTR_REGCOUNT
	.align		4
.L_7:
        /*0030*/ 	.byte	0x04, 0x2f
        /*0032*/ 	.short	(.L_9 - .L_8)
	.align		4
.L_8:
        /*0034*/ 	.word	index@(_Z23pressure_poisson_kernelPfPKfS1_iiff)
        /*0038*/ 	.word	0x00000014


	//----- nvinfo : EIATTR_FRAME_SIZE
	.align		4
.L_9:
        /*003c*/ 	.byte	0x04, 0x11
        /*003e*/ 	.short	(.L_11 - .L_10)
	.align		4
.L_10:
        /*0040*/ 	.word	index@($__internal_1_$__cuda_sm3x_div_rn_noftz_f32_slowpath)
        /*0044*/ 	.word	0x00000000


	//----- nvinfo : EIATTR_FRAME_SIZE
	.align		4
.L_11:
        /*0048*/ 	.byte	0x04, 0x11
        /*004a*/ 	.short	(.L_13 - .L_12)
	.align		4
.L_12:
        /*004c*/ 	.word	index@(_Z23pressure_poisson_kernelPfPKfS1_iiff)
        /*0050*/ 	.word	0x00000000


	//----- nvinfo : EIATTR_REGCOUNT
	.align		4
.L_13:
        /*0054*/ 	.byte	0x04, 0x2f
        /*0056*/ 	.short	(.L_15 - .L_14)
	.align		4
.L_14:
        /*0058*/ 	.word	index@(_Z24apply_pressure_bc_kernelPfii)
        /*005c*/ 	.word	0x00000016


	//----- nvinfo : EIATTR_FRAME_SIZE
	.align		4
.L_15:
        /*0060*/ 	.byte	0x04, 0x11
        /*0062*/ 	.short	(.L_17 - .L_16)
	.align		4
.L_16:
        /*0064*/ 	.word	index@(_Z24apply_pressure_bc_kernelPfii)
        /*0068*/ 	.word	0x00000000


	//----- nvinfo : EIATTR_REGCOUNT
	.align		4
.L_17:
        /*006c*/ 	.byte	0x04, 0x2f
        /*006e*/ 	.short	(.L_19 - .L_18)
	.align		4
.L_18:
        /*0070*/ 	.word	index@(_Z22update_velocity_kernelPfS_PKfS1_S1_iifffff)
        /*0074*/ 	.word	0x0000001c


	//----- nvinfo : EIATTR_FRAME_SIZE
	.align		4
.L_19:
        /*0078*/ 	.byte	0x04, 0x11
        /*007a*/ 	.short	(.L_21 - .L_20)
	.align		4
.L_20:
        /*007c*/ 	.word	index@($__internal_0_$__cuda_sm3x_div_rn_noftz_f32_slowpath)
        /*0080*/ 	.word	0x00000000


	//----- nvinfo : EIATTR_FRAME_SIZE
	.align		4
.L_21:
        /*0084*/ 	.byte	0x04, 0x11
        /*0086*/ 	.short	(.L_23 - .L_22)
	.align		4
.L_22:
        /*0088*/ 	.word	index@(_Z22update_velocity_kernelPfS_PKfS1_S1_iifffff)
        /*008c*/ 	.word	0x00000000


	//----- nvinfo : EIATTR_REGCOUNT
	.align		4
.L_23:
        /*0090*/ 	.byte	0x04, 0x2f
        /*0092*/ 	.short	(.L_25 - .L_24)
	.align		4
.L_24:
        /*0094*/ 	.word	index@(_Z24apply_velocity_bc_kernelPfS_ii)
        /*0098*/ 	.word	0x0000000c


	//----- nvinfo : EIATTR_FRAME_SIZE
	.align		4
.L_25:
        /*009c*/ 	.byte	0x04, 0x11
        /*009e*/ 	.short	(.L_27 - .L_26)
	.align		4
.L_26:
        /*00a0*/ 	.word	index@(_Z24apply_velocity_bc_kernelPfS_ii)
        /*00a4*/ 	.word	0x00000000


	//----- nvinfo : EIATTR_MIN_STACK_SIZE
	.align		4
.L_27:
        /*00a8*/ 	.byte	0x04, 0x12
        /*00aa*/ 	.short	(.L_29 - .L_28)
	.align		4
.L_28:
        /*00ac*/ 	.word	index@(_Z24apply_velocity_bc_kernelPfS_ii)
        /*00b0*/ 	.word	0x00000000


	//----- nvinfo : EIATTR_MIN_STACK_SIZE
	.align		4
.L_29:
        /*00b4*/ 	.byte	0x04, 0x12
        /*00b6*/ 	.short	(.L_31 - .L_30)
	.align		4
.L_30:
        /*00b8*/ 	.word	index@(_Z22update_velocity_kernelPfS_PKfS1_S1_iifffff)
        /*00bc*/ 	.word	0x00000000


	//----- nvinfo : EIATTR_MIN_STACK_SIZE
	.align		4
.L_31:
        /*00c0*/ 	.byte	0x04, 0x12
        /*00c2*/ 	.short	(.L_33 - .L_32)
	.align		4
.L_32:
        /*00c4*/ 	.word	index@(_Z24apply_pressure_bc_kernelPfii)
        /*00c8*/ 	.word	0x00000000


	//----- nvinfo : EIATTR_MIN_STACK_SIZE
	.align		4
.L_33:
        /*00cc*/ 	.byte	0x04, 0x12
        /*00ce*/ 	.short	(.L_35 - .L_34)
	.align		4
.L_34:
        /*00d0*/ 	.word	index@(_Z23pressure_poisson_kernelPfPKfS1_iiff)
        /*00d4*/ 	.word	0x00000000


	//----- nvinfo : EIATTR_MIN_STACK_SIZE
	.align		4
.L_35:
        /*00d8*/ 	.byte	0x04, 0x12
        /*00da*/ 	.short	(.L_37 - .L_36)
	.align		4
.L_36:
        /*00dc*/ 	.word	index@(_Z16compute_b_kernelPfPKfS1_iiffff)
        /*00e0*/ 	.word	0x00000000
.L_37:


//--------------------- .nv.compat                --------------------------
	.section	.nv.compat,"",@"SHT_CUDA_COMPAT_INFO"
	.align	4
        /*0000*/ 	.byte	0x02, 0x09, 0x00, 0x00, 0x02, 0x02, 0x01, 0x00, 0x02, 0x05, 0x05, 0x00, 0x03, 0x07, 0x01, 0x01
        /*0010*/ 	.byte	0x02, 0x03, 0x00, 0x00, 0x02, 0x06, 0x01, 0x00, 0x04, 0x0b, 0x08, 0x00, 0x01, 0x00, 0x00, 0x00
        /*0020*/ 	.byte	0x00, 0x00, 0x00, 0x00


//--------------------- .nv.info._Z24apply_velocity_bc_kernelPfS_ii --------------------------
	.section	.nv.info._Z24apply_velocity_bc_kernelPfS_ii,"",@"SHT_CUDA_INFO"
	.sectionflags	@""
	.align	4


	//----- nvinfo : EIATTR_CUDA_API_VERSION
	.align		4
        /*0000*/ 	.byte	0x04, 0x37
        /*0002*/ 	.short	(.L_39 - .L_38)
.L_38:
        /*0004*/ 	.word	0x00000082


	//----- nvinfo : EIATTR_KPARAM_INFO
	.align		4
.L_39:
        /*0008*/ 	.byte	0x04, 0x17
        /*000a*/ 	.short	(.L_41 - .L_40)
.L_40:
        /*000c*/ 	.word	0x00000000
        /*0010*/ 	.short	0x0003
        /*0012*/ 	.short	0x0014
        /*0014*/ 	.byte	0x00, 0xf0, 0x11, 0x00


	//----- nvinfo : EIATTR_KPARAM_INFO
	.align		4
.L_41:
        /*0018*/ 	.byte	0x04, 0x17
        /*001a*/ 	.short	(.L_43 - .L_42)
.L_42:
        /*001c*/ 	.word	0x00000000
        /*0020*/ 	.short	0x0002
        /*0022*/ 	.short	0x0010
        /*0024*/ 	.byte	0x00, 0xf0, 0x11, 0x00


	//----- nvinfo : EIATTR_KPARAM_INFO
	.align		4
.L_43:
        /*0028*/ 	.byte	0x04, 0x17
        /*002a*/ 	.short	(.L_45 - .L_44)
.L_44:
        /*002c*/ 	.word	0x00000000
        /*0030*/ 	.short	0x0001
        /*0032*/ 	.short	0x0008
        /*0034*/ 	.byte	0x00, 0xf5, 0x21, 0x00


	//----- nvinfo : EIATTR_KPARAM_INFO
	.align		4
.L_45:
        /*0038*/ 	.byte	0x04, 0x17
        /*003a*/ 	.short	(.L_47 - .L_46)
.L_46:
        /*003c*/ 	.word	0x00000000
        /*0040*/ 	.short	0x0000
        /*0042*/ 	.short	0x0000
        /*0044*/ 	.byte	0x00, 0xf5, 0x21, 0x00


	//----- nvinfo : EIATTR_SPARSE_MMA_MASK
	.align		4
.L_47:
        /*0048*/ 	.byte	0x03, 0x50
        /*004a*/ 	.short	0x0000


	//----- nvinfo : EIATTR_MAXREG_COUNT
	.align		4
        /*004c*/ 	.byte	0x03, 0x1b
        /*004e*/ 	.short	0x00ff


	//----- nvinfo : EIATTR_MERCURY_ISA_VERSION
	.align		4
        /*0050*/ 	.byte	0x03, 0x5f
        /*0052*/ 	.short	0x0101


	//----- nvinfo : EIATTR_VRC_CTA_INIT_COUNT
	.align		4
        /*0054*/ 	.byte	0x02, 0x4a
	.zero		1
	.zero		1


	//----- nvinfo : EIATTR_EXIT_INSTR_OFFSETS
	.align		4
        /*0058*/ 	.byte	0x04, 0x1c
        /*005a*/ 	.short	(.L_49 - .L_48)


	//   ....[0]....
.L_48:
        /*005c*/ 	.word	0x000000c0


	//   ....[1]....
        /*0060*/ 	.word	0x000001b0


	//   ....[2]....
        /*0064*/ 	.word	0x00000240


	//----- nvinfo : EIATTR_CBANK_PARAM_SIZE
	.align		4
.L_49:
        /*0068*/ 	.byte	0x03, 0x19
        /*006a*/ 	.short	0x0018


	//----- nvinfo : EIATTR_PARAM_CBANK
	.align		4
        /*006c*/ 	.byte	0x04, 0x0a
        /*006e*/ 	.short	(.L_51 - .L_50)
	.align		4
.L_50:
        /*0070*/ 	.word	index@(.nv.constant0._Z24apply_velocity_bc_kernelPfS_ii)
        /*0074*/ 	.short	0x0380
        /*0076*/ 	.short	0x0018


	//----- nvinfo : EIATTR_SW_WAR
	.align		4
.L_51:
        /*0078*/ 	.byte	0x04, 0x36
        /*007a*/ 	.short	(.L_53 - .L_52)
.L_52:
        /*007c*/ 	.word	0x00000008
.L_53:


//--------------------- .nv.info._Z22update_velocity_kernelPfS_PKfS1_S1_iifffff --------------------------
	.section	.nv.info._Z22update_velocity_kernelPfS_PKfS1_S1_iifffff,"",@"SHT_CUDA_INFO"
	.sectionflags	@""
	.align	4


	//----- nvinfo : EIATTR_CUDA_API_VERSION
	.align		4
        /*0000*/ 	.byte	0x04, 0x37
        /*0002*/ 	.short	(.L_55 - .L_54)
.L_54:
        /*0004*/ 	.word	0x00000082


	//----- nvinfo : EIATTR_KPARAM_INFO
	.align		4
.L_55:
        /*0008*/ 	.byte	0x04, 0x17
        /*000a*/ 	.short	(.L_57 - .L_56)
.L_56:
        /*000c*/ 	.word	0x00000000
        /*0010*/ 	.short	0x000b
        /*0012*/ 	.short	0x0040
        /*0014*/ 	.byte	0x00, 0xf0, 0x11, 0x00


	//----- nvinfo : EIATTR_KPARAM_INFO
	.align		4
.L_57:
        /*0018*/ 	.byte	0x04, 0x17
        /*001a*/ 	.short	(.L_59 - .L_58)
.L_58:
        /*001c*/ 	.word	0x00000000
        /*0020*/ 	.short	0x000a
        /*0022*/ 	.short	0x003c
        /*0024*/ 	.byte	0x00, 0xf0, 0x11, 0x00


	//----- nvinfo : EIATTR_KPARAM_INFO
	.align		4
.L_59:
        /*0028*/ 	.byte	0x04, 0x17
        /*002a*/ 	.short	(.L_61 - .L_60)
.L_60:
        /*002c*/ 	.word	0x00000000
        /*0030*/ 	.short	0x0009
        /*0032*/ 	.short	0x0038
        /*0034*/ 	.byte	0x00, 0xf0, 0x11, 0x00


	//----- nvinfo : EIATTR_KPARAM_INFO
	.align		4
.L_61:
        /*0038*/ 	.byte	0x04, 0x17
        /*003a*/ 	.short	(.L_63 - .L_62)
.L_62:
        /*003c*/ 	.word	0x00000000
        /*0040*/ 	.short	0x0008
        /*0042*/ 	.short	0x0034
        /*0044*/ 	.byte	0x00, 0xf0, 0x11, 0x00


	//----- nvinfo : EIATTR_KPARAM_INFO
	.align		4
.L_63:
        /*0048*/ 	.byte	0x04, 0x17
        /*004a*/ 	.short	(.L_65 - .L_64)
.L_64:
        /*004c*/ 	.word	0x00000000
        /*0050*/ 	.short	0x0007
        /*0052*/ 	.short	0x0030
        /*0054*/ 	.byte	0x00, 0xf0, 0x11, 0x00


	//----- nvinfo : EIATTR_KPARAM_INFO
	.align		4
.L_65:
        /*0058*/ 	.byte	0x04, 0x17
        /*005a*/ 	.short	(.L_67 - .L_66)
.L_66:
        /*005c*/ 	.word	0x00000000
        /*0060*/ 	.short	0x0006
        /*0062*/ 	.short	0x002c
        /*0064*/ 	.byte	0x00, 0xf0, 0x11, 0x00


	//----- nvinfo : EIATTR_KPARAM_INFO
	.align		4
.L_67:
        /*0068*/ 	.byte	0x04, 0x17
        /*006a*/ 	.short	(.L_69 - .L_68)
.L_68:
        /*006c*/ 	.word	0x00000000
        /*0070*/ 	.short	0x0005
        /*0072*/ 	.short	0x0028
        /*0074*/ 	.byte	0x00, 0xf0, 0x11, 0x00


	//----- nvinfo : EIATTR_KPARAM_INFO
	.align		4
.L_69:
        /*0078*/ 	.byte	0x04, 0x17
        /*007a*/ 	.short	(.L_71 - .L_70)
.L_70:
        /*007c*/ 	.word	0x00000000
        /*0080*/ 	.short	0x0004
        /*0082*/ 	.short	0x0020
        /*0084*/ 	.byte	0x00, 0xf5, 0x21, 0x00


	//----- nvinfo : EIATTR_KPARAM_INFO
	.align		4
.L_71:
        /*0088*/ 	.byte	0x04, 0x17
        /*008a*/ 	.short	(.L_73 - .L_72)
.L_72:
        /*008c*/ 	.word	0x00000000
        /*0090*/ 	.short	0x0003
        /*0092*/ 	.short	0x0018
        /*0094*/ 	.byte	0x00, 0xf5, 0x21, 0x00


	//----- nvinfo : EIATTR_KPARAM_INFO
	.align		4
.L_73:
        /*0098*/ 	.byte	0x04, 0x17
        /*009a*/ 	.short	(.L_75 - .L_74)
.L_74:
        /*009c*/ 	.word	0x00000000
        /*00a0*/ 	.short	0x0002
        /*00a2*/ 	.short	0x0010
        /*00a4*/ 	.byte	0x00, 0xf5, 0x21, 0x00


	//----- nvinfo : EIATTR_KPARAM_INFO
	.align		4
.L_75:
        /*00a8*/ 	.byte	0x04, 0x17
        /*00aa*/ 	.short	(.L_77 - .L_76)
.L_76:
        /*00ac*/ 	.word	0x00000000
        /*00b0*/ 	.short	0x0001
        /*00b2*/ 	.short	0x0008
        /*00b4*/ 	.byte	0x00, 0xf5, 0x21, 0x00


	//----- nvinfo : EIATTR_KPARAM_INFO
	.align		4
.L_77:
        /*00b8*/ 	.byte	0x04, 0x17
        /*00ba*/ 	.short	(.L_79 - .L_78)
.L_78:
        /*00bc*/ 	.word	0x00000000
        /*00c0*/ 	.short	0x0000
        /*00c2*/ 	.short	0x0000
        /*00c4*/ 	.byte	0x00, 0xf5, 0x21, 0x00


	//----- nvinfo : EIATTR_SPARSE_MMA_MASK
	.align		4
.L_79:
        /*00c8*/ 	.byte	0x03, 0x50
        /*00ca*/ 	.short	0x0000


	//----- nvinfo : EIATTR_MAXREG_COUNT
	.align		4
        /*00cc*/ 	.byte	0x03, 0x1b
        /*00ce*/ 	.short	0x00ff


	//----- nvinfo : EIATTR_MERCURY_ISA_VERSION
	.align		4
        /*00d0*/ 	.byte	0x03, 0x5f
        /*00d2*/ 	.short	0x0101


	//----- nvinfo : EIATTR_VRC_CTA_INIT_COUNT
	.align		4
        /*00d4*/ 	.byte	0x02, 0x4a
	.zero		1
	.zero		1


	//----- nvinfo : EIATTR_EXIT_INSTR_OFFSETS
	.align		4
        /*00d8*/ 	.byte	0x04, 0x1c
        /*00da*/ 	.short	(.L_81 - .L_80)


	//   ....[0]....
.L_80:
        /*00dc*/ 	.word	0x00000100


	//   ....[1]....
        /*00e0*/ 	.word	0x00000d80


	//----- nvinfo : EIATTR_CRS_STACK_SIZE
	.align		4
.L_81:
        /*00e4*/ 	.byte	0x04, 0x1e
        /*00e6*/ 	.short	(.L_83 - .L_82)
.L_82:
        /*00e8*/ 	.word	0x00000000


	//----- nvinfo : EIATTR_CBANK_PARAM_SIZE
	.align		4
.L_83:
        /*00ec*/ 	.byte	0x03, 0x19
        /*00ee*/ 	.short	0x0044


	//----- nvinfo : EIATTR_PARAM_CBANK
	.align		4
        /*00f0*/ 	.byte	0x04, 0x0a
        /*00f2*/ 	.short	(.L_85 - .L_84)
	.align		4
.L_84:
        /*00f4*/ 	.word	index@(.nv.constant0._Z22update_velocity_kernelPfS_PKfS1_S1_iifffff)
        /*00f8*/ 	.short	0x0380
        /*00fa*/ 	.short	0x0044


	//----- nvinfo : EIATTR_SW_WAR
	.align		4
.L_85:
        /*00fc*/ 	.byte	0x04, 0x36
        /*00fe*/ 	.short	(.L_87 - .L_86)
.L_86:
        /*0100*/ 	.word	0x00000008
.L_87:


//--------------------- .nv.info._Z24apply_pressure_bc_kernelPfii --------------------------
	.section	.nv.info._Z24apply_pressure_bc_kernelPfii,"",@"SHT_CUDA_INFO"
	.sectionflags	@""
	.align	4


	//----- nvinfo : EIATTR_CUDA_API_VERSION
	.align		4
        /*0000*/ 	.byte	0x04, 0x37
        /*0002*/ 	.short	(.L_89 - .L_88)
.L_88:
        /*0004*/ 	.word	0x00000082


	//----- nvinfo : EIATTR_KPARAM_INFO
	.align		4
.L_89:
        /*0008*/ 	.byte	0x04, 0x17
        /*000a*/ 	.short	(.L_91 - .L_90)
.L_90:
        /*000c*/ 	.word	0x00000000
        /*0010*/ 	.short	0x0002
        /*0012*/ 	.short	0x000c
        /*0014*/ 	.byte	0x00, 0xf0, 0x11, 0x00


	//----- nvinfo : EIATTR_KPARAM_INFO
	.align		4
.L_91:
        /*0018*/ 	.byte	0x04, 0x17
        /*001a*/ 	.short	(.L_93 - .L_92)
.L_92:
        /*001c*/ 	.word	0x00000000
        /*0020*/ 	.short	0x0001
        /*0022*/ 	.short	0x0008
        /*0024*/ 	.byte	0x00, 0xf0, 0x11, 0x00


	//----- nvinfo : EIATTR_KPARAM_INFO
	.align		4
.L_93:
        /*0028*/ 	.byte	0x04, 0x17
        /*002a*/ 	.short	(.L_95 - .L_94)
.L_94:
        /*002c*/ 	.word	0x00000000
        /*0030*/ 	.short	0x0000
        /*0032*/ 	.short	0x0000
        /*0034*/ 	.byte	0x00, 0xf5, 0x21, 0x00


	//----- nvinfo : EIATTR_SPARSE_MMA_MASK
	.align		4
.L_95:
        /*0038*/ 	.byte	0x03, 0x50
        /*003a*/ 	.short	0x0000


	//----- nvinfo : EIATTR_MAXREG_COUNT
	.align		4
        /*003c*/ 	.byte	0x03, 0x1b
        /*003e*/ 	.short	0x00ff


	//----- nvinfo : EIATTR_MERCURY_ISA_VERSION
	.align		4
        /*0040*/ 	.byte	0x03, 0x5f
        /*0042*/ 	.short	0x0101


	//----- nvinfo : EIATTR_VRC_CTA_INIT_COUNT
	.align		4
        /*0044*/ 	.byte	0x02, 0x4a
	.zero		1
	.zero		1


	//----- nvinfo : EIATTR_EXIT_INSTR_OFFSETS
	.align		4
        /*0048*/ 	.byte	0x04, 0x1c
        /*004a*/ 	.short	(.L_97 - .L_96)


	//   ....[0]....
.L_96:
        /*004c*/ 	.word	0x00000300


	//   ....[1]....
        /*0050*/ 	.word	0x00000350


	//----- nvinfo : EIATTR_CBANK_PARAM_SIZE
	.align		4
.L_97:
        /*0054*/ 	.byte	0x03, 0x19
        /*0056*/ 	.short	0x0010


	//----- nvinfo : EIATTR_PARAM_CBANK
	.align		4
        /*0058*/ 	.byte	0x04, 0x0a
        /*005a*/ 	.short	(.L_99 - .L_98)
	.align		4
.L_98:
        /*005c*/ 	.word	index@(.nv.constant0._Z24apply_pressure_bc_kernelPfii)
        /*0060*/ 	.short	0x0380
        /*0062*/ 	.short	0x0010


	//----- nvinfo : EIATTR_SW_WAR
	.align		4
.L_99:
        /*0064*/ 	.byte	0x04, 0x36
        /*0066*/ 	.short	(.L_101 - .L_100)
.L_100:
        /*0068*/ 	.word	0x00000008
.L_101:


//--------------------- .nv.info._Z23pressure_poisson_kernelPfPKfS1_iiff --------------------------
	.section	.nv.info._Z23pressure_poisson_kernelPfPKfS1_iiff,"",@"SHT_CUDA_INFO"
	.sectionflags	@""
	.align	4


	//----- nvinfo : EIATTR_CUDA_API_VERSION
	.align		4
        /*0000*/ 	.byte	0x04, 0x37
        /*0002*/ 	.short	(.L_103 - .L_102)
.L_102:
        /*0004*/ 	.word	0x00000082


	//----- nvinfo : EIATTR_KPARAM_INFO
	.align		4
.L_103:
        /*0008*/ 	.byte	0x04, 0x17
        /*000a*/ 	.short	(.L_105 - .L_104)
.L_104:
        /*000c*/ 	.word	0x00000000
        /*0010*/ 	.short	0x0006
        /*0012*/ 	.short	0x0024
        /*0014*/ 	.byte	0x00, 0xf0, 0x11, 0x00


	//----- nvinfo : EIATTR_KPARAM_INFO
	.align		4
.L_105:
        /*0018*/ 	.byte	0x04, 0x17
        /*001a*/ 	.short	(.L_107 - .L_106)
.L_106:
        /*001c*/ 	.word	0x00000000
        /*0020*/ 	.short	0x0005
        /*0022*/ 	.short	0x0020
        /*0024*/ 	.byte	0x00, 0xf0, 0x11, 0x00


	//----- nvinfo : EIATTR_KPARAM_INFO
	.align		4
.L_107:
        /*0028*/ 	.byte	0x04, 0x17
        /*002a*/ 	.short	(.L_109 - .L_108)
.L_108:
        /*002c*/ 	.word	0x00000000
        /*0030*/ 	.short	0x0004
        /*0032*/ 	.short	0x001c
        /*0034*/ 	.byte	0x00, 0xf0, 0x11, 0x00


	//----- nvinfo : EIATTR_KPARAM_INFO
	.align		4
.L_109:
        /*0038*/ 	.byte	0x04, 0x17
        /*003a*/ 	.short	(.L_111 - .L_110)
.L_110:
        /*003c*/ 	.word	0x00000000
        /*0040*/ 	.short	0x0003
        /*0042*/ 	.short	0x0018
        /*0044*/ 	.byte	0x00, 0xf0, 0x11, 0x00


	//----- nvinfo : EIATTR_KPARAM_INFO
	.align		4
.L_111:
        /*0048*/ 	.byte	0x04, 0x17
        /*004a*/ 	.short	(.L_113 - .L_112)
.L_112:
        /*004c*/ 	.word	0x00000000
        /*0050*/ 	.short	0x0002
        /*0052*/ 	.short	0x0010
        /*0054*/ 	.byte	0x00, 0xf5, 0x21, 0x00


	//----- nvinfo : EIATTR_KPARAM_INFO
	.align		4
.L_113:
        /*0058*/ 	.byte	0x04, 0x17
        /*005a*/ 	.short	(.L_115 - .L_114)
.L_114:
        /*005c*/ 	.word	0x00000000
        /*0060*/ 	.short	0x0001
        /*0062*/ 	.short	0x0008
        /*0064*/ 	.byte	0x00, 0xf5, 0x21, 0x00


	//----- nvinfo : EIATTR_KPARAM_INFO
	.align		4
.L_115:
        /*0068*/ 	.byte	0x04, 0x17
        /*006a*/ 	.short	(.L_117 - .L_116)
.L_116:
        /*006c*/ 	.word	0x00000000
        /*0070*/ 	.short	0x0000
        /*0072*/ 	.short	0x0000
        /*0074*/ 	.byte	0x00, 0xf5, 0x21, 0x00


	//----- nvinfo : EIATTR_SPARSE_MMA_MASK
	.align		4
.L_117:
        /*0078*/ 	.byte	0x03, 0x50
        /*007a*/ 	.short	0x0000


	//----- nvinfo : EIATTR_MAXREG_COUNT
	.align		4
        /*007c*/ 	.byte	0x03, 0x1b
        /*007e*/ 	.short	0x00ff


	//----- nvinfo : EIATTR_MERCURY_ISA_VERSION
	.align		4
        /*0080*/ 	.byte	0x03, 0x5f
        /*0082*/ 	.short	0x0101


	//----- nvinfo : EIATTR_VRC_CTA_INIT_COUNT
	.align		4
        /*0084*/ 	.byte	0x02, 0x4a
	.zero		1
	.zero		1


	//----- nvinfo : EIATTR_EXIT_INSTR_OFFSETS
	.align		4
        /*0088*/ 	.byte	0x04, 0x1c
        /*008a*/ 	.short	(.L_119 - .L_118)


	//   ....[0]....
.L_118:
        /*008c*/ 	.word	0x00000100


	//   ....[1]....
        /*0090*/ 	.word	0x00000430


	//----- nvinfo : EIATTR_CRS_STACK_SIZE
	.align		4
.L_119:
        /*0094*/ 	.byte	0x04, 0x1e
        /*0096*/ 	.short	(.L_121 - .L_120)
.L_120:
        /*0098*/ 	.word	0x00000000


	//----- nvinfo : EIATTR_CBANK_PARAM_SIZE
	.align		4
.L_121:
        /*009c*/ 	.byte	0x03, 0x19
        /*009e*/ 	.short	0x0028


	//----- nvinfo : EIATTR_PARAM_CBANK
	.align		4
        /*00a0*/ 	.byte	0x04, 0x0a
        /*00a2*/ 	.short	(.L_123 - .L_122)
	.align		4
.L_122:
        /*00a4*/ 	.word	index@(.nv.constant0._Z23pressure_poisson_kernelPfPKfS1_iiff)
        /*00a8*/ 	.short	0x0380
        /*00aa*/ 	.short	0x0028


	//----- nvinfo : EIATTR_SW_WAR
	.align		4
.L_123:
        /*00ac*/ 	.byte	0x04, 0x36
        /*00ae*/ 	.short	(.L_125 - .L_124)
.L_124:
        /*00b0*/ 	.word	0x00000008
.L_125:


//--------------------- .nv.info._Z16compute_b_kernelPfPKfS1_iiffff --------------------------
	.section	.nv.info._Z16compute_b_kernelPfPKfS1_iiffff,"",@"SHT_CUDA_INFO"
	.sectionflags	@""
	.align	4


	//----- nvinfo : EIATTR_CUDA_API_VERSION
	.align		4
        /*0000*/ 	.byte	0x04, 0x37
        /*0002*/ 	.short	(.L_127 - .L_126)
.L_126:
        /*0004*/ 	.word	0x00000082


	//----- nvinfo : EIATTR_KPARAM_INFO
	.align		4
.L_127:
        /*0008*/ 	.byte	0x04, 0x17
        /*000a*/ 	.short	(.L_129 - .L_128)
.L_128:
        /*000c*/ 	.word	0x00000000
        /*0010*/ 	.short	0x0008
        /*0012*/ 	.short	0x002c
        /*0014*/ 	.byte	0x00, 0xf0, 0x11, 0x00


	//----- nvinfo : EIATTR_KPARAM_INFO
	.align		4
.L_129:
        /*0018*/ 	.byte	0x04, 0x17
        /*001a*/ 	.short	(.L_131 - .L_130)
.L_130:
        /*001c*/ 	.word	0x00000000
        /*0020*/ 	.short	0x0007
        /*0022*/ 	.short	0x0028
        /*0024*/ 	.byte	0x00, 0xf0, 0x11, 0x00


	//----- nvinfo : EIATTR_KPARAM_INFO
	.align		4
.L_131:
        /*0028*/ 	.byte	0x04, 0x17
        /*002a*/ 	.short	(.L_133 - .L_132)
.L_132:
        /*002c*/ 	.word	0x00000000
        /*0030*/ 	.short	0x0006
        /*0032*/ 	.short	0x0024
        /*0034*/ 	.byte	0x00, 0xf0, 0x11, 0x00


	//----- nvinfo : EIATTR_KPARAM_INFO
	.align		4
.L_133:
        /*0038*/ 	.byte	0x04, 0x17
        /*003a*/ 	.short	(.L_135 - .L_134)
.L_134:
        /*003c*/ 	.word	0x00000000
        /*0040*/ 	.short	0x0005
        /*0042*/ 	.short	0x0020
        /*0044*/ 	.byte	0x00, 0xf0, 0x11, 0x00


	//----- nvinfo : EIATTR_KPARAM_INFO
	.align		4
.L_135:
        /*0048*/ 	.byte	0x04, 0x17
        /*004a*/ 	.short	(.L_137 - .L_136)
.L_136:
        /*004c*/ 	.word	0x00000000
        /*0050*/ 	.short	0x0004
        /*0052*/ 	.short	0x001c
        /*0054*/ 	.byte	0x00, 0xf0, 0x11, 0x00


	//----- nvinfo : EIATTR_KPARAM_INFO
	.align		4
.L_137:
        /*0058*/ 	.byte	0x04, 0x17
        /*005a*/ 	.short	(.L_139 - .L_138)
.L_138:
        /*005c*/ 	.word	0x00000000
        /*0060*/ 	.short	0x0003
        /*0062*/ 	.short	0x0018
        /*0064*/ 	.byte	0x00, 0xf0, 0x11, 0x00


	//----- nvinfo : EIATTR_KPARAM_INFO
	.align		4
.L_139:
        /*0068*/ 	.byte	0x04, 0x17
        /*006a*/ 	.short	(.L_141 - .L_140)
.L_140:
        /*006c*/ 	.word	0x00000000
        /*0070*/ 	.short	0x0002
        /*0072*/ 	.short	0x0010
        /*0074*/ 	.byte	0x00, 0xf5, 0x21, 0x00


	//----- nvinfo : EIATTR_KPARAM_INFO
	.align		4
.L_141:
        /*0078*/ 	.byte	0x04, 0x17
        /*007a*/ 	.short	(.L_143 - .L_142)
.L_142:
        /*007c*/ 	.word	0x00000000
        /*0080*/ 	.short	0x0001
        /*0082*/ 	.short	0x0008
        /*0084*/ 	.byte	0x00, 0xf5, 0x21, 0x00


	//----- nvinfo : EIATTR_KPARAM_INFO
	.align		4
.L_143:
        /*0088*/ 	.byte	0x04, 0x17
        /*008a*/ 	.short	(.L_145 - .L_144)
.L_144:
        /*008c*/ 	.word	0x00000000
        /*0090*/ 	.short	0x0000
        /*0092*/ 	.short	0x0000
        /*0094*/ 	.byte	0x00, 0xf5, 0x21, 0x00


	//----- nvinfo : EIATTR_SPARSE_MMA_MASK
	.align		4
.L_145:
        /*0098*/ 	.byte	0x03, 0x50
        /*009a*/ 	.short	0x0000


	//----- nvinfo : EIATTR_MAXREG_COUNT
	.align		4
        /*009c*/ 	.byte	0x03, 0x1b
        /*009e*/ 	.short	0x00ff


	//----- nvinfo : EIATTR_MERCURY_ISA_VERSION
	.align		4
        /*00a0*/ 	.byte	0x03, 0x5f
        /*00a2*/ 	.short	0x0101


	//----- nvinfo : EIATTR_VRC_CTA_INIT_COUNT
	.align		4
        /*00a4*/ 	.byte	0x02, 0x4a
	.zero		1
	.zero		1


	//----- nvinfo : EIATTR_EXIT_INSTR_OFFSETS
	.align		4
        /*00a8*/ 	.byte	0x04, 0x1c
        /*00aa*/ 	.short	(.L_147 - .L_146)


	//   ....[0]....
.L_146:
        /*00ac*/ 	.word	0x00000100


	//   ....[1]....
        /*00b0*/ 	.word	0x000008a0


	//----- nvinfo : EIATTR_CRS_STACK_SIZE
	.align		4
.L_147:
        /*00b4*/ 	.byte	0x04, 0x1e
        /*00b6*/ 	.short	(.L_149 - .L_148)
.L_148:
        /*00b8*/ 	.word	0x00000000


	//----- nvinfo : EIATTR_CBANK_PARAM_SIZE
	.align		4
.L_149:
        /*00bc*/ 	.byte	0x03, 0x19
        /*00be*/ 	.short	0x0030


	//----- nvinfo : EIATTR_PARAM_CBANK
	.align		4
        /*00c0*/ 	.byte	0x04, 0x0a
        /*00c2*/ 	.short	(.L_151 - .L_150)
	.align		4
.L_150:
        /*00c4*/ 	.word	index@(.nv.constant0._Z16compute_b_kernelPfPKfS1_iiffff)
        /*00c8*/ 	.short	0x0380
        /*00ca*/ 	.short	0x0030


	//----- nvinfo : EIATTR_SW_WAR
	.align		4
.L_151:
        /*00cc*/ 	.byte	0x04, 0x36
        /*00ce*/ 	.short	(.L_153 - .L_152)
.L_152:
        /*00d0*/ 	.word	0x00000008
.L_153:


//--------------------- .nv.callgraph             --------------------------
	.section	.nv.callgraph,"",@"SHT_CUDA_CALLGRAPH"
	.align	4
	.sectionentsize	8
	.align		4
        /*0000*/ 	.word	0x00000000
	.align		4
        /*0004*/ 	.word	0xffffffff
	.align		4
        /*0008*/ 	.word	0x00000000
	.align		4
        /*000c*/ 	.word	0xfffffffe
	.align		4
        /*0010*/ 	.word	0x00000000
	.align		4
        /*0014*/ 	.word	0xfffffffd
	.align		4
        /*0018*/ 	.word	0x00000000
	.align		4
        /*001c*/ 	.word	0xfffffffc


//--------------------- .text._Z24apply_velocity_bc_kernelPfS_ii --------------------------
	.section	.text._Z24apply_velocity_bc_kernelPfS_ii,"ax",@progbits
	.align	128
        .global         _Z24apply_velocity_bc_kernelPfS_ii
        .type           _Z24apply_velocity_bc_kernelPfS_ii,@function
        .size           _Z24apply_velocity_bc_kernelPfS_ii,(.L_x_69 - _Z24apply_velocity_bc_kernelPfS_ii)
        .other          _Z24apply_velocity_bc_kernelPfS_ii,@"STO_CUDA_ENTRY STV_DEFAULT"
_Z24apply_velocity_bc_kernelPfS_ii:
.text._Z24apply_velocity_bc_kernelPfS_ii:
[----:B------:R-:W-:Y:S01]  /*0000*/  LDC R1, c[0x0][0x37c] ;  /* 0x0000df00ff017b82 */ /* 0x000fe20000000800 */
[----:B------:R-:W0:Y:S01]  /*0010*/  S2R R7, SR_CTAID.Y ;  /* 0x0000000000077919 */ /* 0x000e220000002600 */
[----:B------:R-:W1:Y:S01]  /*0020*/  LDCU UR4, c[0x0][0x360] ;  /* 0x00006c00ff0477ac */ /* 0x000e620008000800 */
[----:B------:R-:W0:Y:S01]  /*0030*/  S2R R2, SR_TID.Y ;  /* 0x0000000000027919 */ /* 0x000e220000002200 */
[----:B------:R-:W0:Y:S01]  /*0040*/  LDCU UR5, c[0x0][0x364] ;  /* 0x00006c80ff0577ac */ /* 0x000e220008000800 */
[----:B------:R-:W1:Y:S01]  /*0050*/  S2R R0, SR_CTAID.X ;  /* 0x0000000000007919 */ /* 0x000e620000002500 */
[----:B------:R-:W2:Y:S01]  /*0060*/  LDCU.64 UR8, c[0x0][0x390] ;  /* 0x00007200ff0877ac */ /* 0x000ea20008000a00 */
[----:B------:R-:W1:Y:S01]  /*0070*/  S2R R3, SR_TID.X ;  /* 0x0000000000037919 */ /* 0x000e620000002100 */
[----:B0-----:R-:W-:-:S05]  /*0080*/  IMAD R7, R7, UR5, R2 ;  /* 0x0000000507077c24 */ /* 0x001fca000f8e0202 */
[----:B--2---:R-:W-:Y:S01]  /*0090*/  ISETP.GE.AND P0, PT, R7, UR9, PT ;  /* 0x0000000907007c0c */ /* 0x004fe2000bf06270 */
[----:B-1----:R-:W-:-:S05]  /*00a0*/  IMAD R0, R0, UR4, R3 ;  /* 0x0000000400007c24 */ /* 0x002fca000f8e0203 */
[----:B------:R-:W-:-:S13]  /*00b0*/  ISETP.GE.OR P0, PT, R0, UR8, P0 ;  /* 0x0000000800007c0c */ /* 0x000fda0008706670 */
[----:B------:R-:W-:Y:S05]  /*00c0*/  @P0 EXIT ;  /* 0x000000000000094d */ /* 0x000fea0003800000 */
[----:B------:R-:W-:Y:S01]  /*00d0*/  UIADD3 UR4, UPT, UPT, UR8, -0x1, URZ ;  /* 0xffffffff08047890 */ /* 0x000fe2000fffe0ff */
[----:B------:R-:W0:Y:S01]  /*00e0*/  LDC.64 R2, c[0x0][0x380] ;  /* 0x0000e000ff027b82 */ /* 0x000e220000000a00 */
[----:B------:R-:W1:Y:S04]  /*00f0*/  LDCU.64 UR6, c[0x0][0x358] ;  /* 0x00006b00ff0677ac */ /* 0x000e680008000a00 */
[C---:B------:R-:W-:Y:S01]  /*0100*/  ISETP.NE.AND P0, PT, R0.reuse, UR4, PT ;  /* 0x0000000400007c0c */ /* 0x040fe2000bf05270 */
[----:B------:R-:W-:Y:S02]  /*0110*/  UIADD3 UR4, UPT, UPT, UR9, -0x1, URZ ;  /* 0xffffffff09047890 */ /* 0x000fe4000fffe0ff */
[----:B------:R-:W2:Y:S01]  /*0120*/  LDC.64 R4, c[0x0][0x388] ;  /* 0x0000e200ff047b82 */ /* 0x000ea20000000a00 */
[----:B------:R-:W-:-:S03]  /*0130*/  ISETP.NE.AND P0, PT, R0, RZ, P0 ;  /* 0x000000ff0000720c */ /* 0x000fc60000705270 */
[C---:B------:R-:W-:Y:S02]  /*0140*/  ISETP.NE.AND P1, PT, R7.reuse, UR4, PT ;  /* 0x0000000407007c0c */ /* 0x040fe4000bf25270 */
[----:B------:R-:W-:-:S13]  /*0150*/  ISETP.NE.AND P0, PT, R7, RZ, P0 ;  /* 0x000000ff0700720c */ /* 0x000fda0000705270 */
[----:B------:R-:W-:-:S04]  /*0160*/  @!P0 IMAD R9, R7, UR8, R0 ;  /* 0x0000000807098c24 */ /* 0x000fc8000f8e0200 */
[----:B0-----:R-:W-:-:S04]  /*0170*/  @!P0 IMAD.WIDE R2, R9, 0x4, R2 ;  /* 0x0000000409028825 */ /* 0x001fc800078e0202 */
[----:B--2---:R-:W-:Y:S01]  /*0180*/  @!P0 IMAD.WIDE R4, R9, 0x4, R4 ;  /* 0x0000000409048825 */ /* 0x004fe200078e0204 */
[----:B-1----:R0:W-:Y:S04]  /*0190*/  @!P0 STG.E desc[UR6][R2.64], RZ ;  /* 0x000000ff02008986 */ /* 0x0021e8000c101906 */
[----:B------:R0:W-:Y:S01]  /*01a0*/  @!P0 STG.E desc[UR6][R4.64], RZ ;  /* 0x000000ff04008986 */ /* 0x0001e2000c101906 */
[----:B------:R-:W-:Y:S05]  /*01b0*/  @P1 EXIT ;  /* 0x000000000000194d */ /* 0x000fea0003800000 */
[----:B0-----:R-:W0:Y:S01]  /*01c0*/  LDC.64 R2, c[0x0][0x380] ;  /* 0x0000e000ff027b82 */ /* 0x001e220000000a00 */
[----:B------:R-:W-:Y:S02]  /*01d0*/  IMAD R9, R7, UR8, R0 ;  /* 0x0000000807097c24 */ /* 0x000fe4000f8e0200 */
[----:B------:R-:W-:-:S05]  /*01e0*/  HFMA2 R7, -RZ, RZ, 1.875, 0 ;  /* 0x3f800000ff077431 */ /* 0x000fca00000001ff */
[----:B------:R-:W1:Y:S01]  /*01f0*/  LDC.64 R4, c[0x0][0x388] ;  /* 0x0000e200ff047b82 */ /* 0x000e620000000a00 */
[----:B0-----:R-:W-:-:S05]  /*0200*/  IMAD.WIDE R2, R9, 0x4, R2 ;  /* 0x0000000409027825 */ /* 0x001fca00078e0202 */
[----:B------:R-:W-:Y:S01]  /*0210*/  STG.E desc[UR6][R2.64], R7 ;  /* 0x0000000702007986 */ /* 0x000fe2000c101906 */
[----:B-1----:R-:W-:-:S05]  /*0220*/  IMAD.WIDE R4, R9, 0x4, R4 ;  /* 0x0000000409047825 */ /* 0x002fca00078e0204 */
[----:B------:R-:W-:Y:S01]  /*0230*/  STG.E desc[UR6][R4.64], RZ ;  /* 0x000000ff04007986 */ /* 0x000fe2000c101906 */
[----:B------:R-:W-:Y:S05]  /*0240*/  EXIT ;  /* 0x000000000000794d */ /* 0x000fea0003800000 */
.L_x_0:
[----:B------:R-:W-:-:S00]  /*0250*/  BRA `(.L_x_0) ;  /* 0xfffffffc00fc7947 */ /* 0x000fc0000383ffff */
[----:B------:R-:W-:-:S00]  /*0260*/  NOP ;  /* 0x0000000000007918 */ /* 0x000fc00000000000 */
        /* <DEDUP_REMOVED lines=9> */
.L_x_69:


//--------------------- .text._Z22update_velocity_kernelPfS_PKfS1_S1_iifffff --------------------------
	.section	.text._Z22update_velocity_kernelPfS_PKfS1_S1_iifffff,"ax",@progbits
	.align	128
        .global         _Z22update_velocity_kernelPfS_PKfS1_S1_iifffff
        .type           _Z22update_velocity_kernelPfS_PKfS1_S1_iifffff,@function
        .size           _Z22update_velocity_kernelPfS_PKfS1_S1_iifffff,(.L_x_65 - _Z22update_velocity_kernelPfS_PKfS1_S1_iifffff)
        .other          _Z22update_velocity_kernelPfS_PKfS1_S1_iifffff,@"STO_CUDA_ENTRY STV_DEFAULT"
_Z22update_velocity_kernelPfS_PKfS1_S1_iifffff:
.text._Z22update_velocity_kernelPfS_PKfS1_S1_iifffff:
[----:B------:R-:W-:Y:S01]  /*0000*/  LDC R1, c[0x0][0x37c] ;  /* 0x0000df00ff017b82 */ /* 0x000fe20000000800 */
[----:B------:R-:W0:Y:S07]  /*0010*/  S2R R5, SR_CTAID.X ;  /* 0x0000000000057919 */ /* 0x000e2e0000002500 */
[----:B------:R-:W1:Y:S01]  /*0020*/  LDC.64 R2, c[0x0][0x3a8] ;  /* 0x0000ea00ff027b82 */ /* 0x000e620000000a00 */
[----:B------:R-:W0:Y:S01]  /*0030*/  LDCU UR4, c[0x0][0x360] ;  /* 0x00006c00ff0477ac */ /* 0x000e220008000800 */
[----:B------:R-:W0:Y:S01]  /*0040*/  S2R R0, SR_TID.X ;  /* 0x0000000000007919 */ /* 0x000e220000002100 */
[----:B------:R-:W2:Y:S01]  /*0050*/  LDCU UR5, c[0x0][0x364] ;  /* 0x00006c80ff0577ac */ /* 0x000ea20008000800 */
[----:B------:R-:W2:Y:S01]  /*0060*/  S2R R9, SR_CTAID.Y ;  /* 0x0000000000097919 */ /* 0x000ea20000002600 */
[----:B------:R-:W2:Y:S01]  /*0070*/  S2R R4, SR_TID.Y ;  /* 0x0000000000047919 */ /* 0x000ea20000002200 */
[----:B0-----:R-:W-:Y:S01]  /*0080*/  IMAD R5, R5, UR4, R0 ;  /* 0x0000000405057c24 */ /* 0x001fe2000f8e0200 */
[----:B-1----:R-:W-:-:S04]  /*0090*/  IADD3 R0, PT, PT, R2, -0x1, RZ ;  /* 0xffffffff02007810 */ /* 0x002fc80007ffe0ff */
[----:B------:R-:W-:Y:S02]  /*00a0*/  ISETP.GE.AND P0, PT, R5, R0, PT ;  /* 0x000000000500720c */ /* 0x000fe40003f06270 */
[----:B------:R-:W-:Y:S01]  /*00b0*/  IADD3 R0, PT, PT, R3, -0x1, RZ ;  /* 0xffffffff03007810 */ /* 0x000fe20007ffe0ff */
[----:B--2---:R-:W-:Y:S01]  /*00c0*/  IMAD R9, R9, UR5, R4 ;  /* 0x0000000509097c24 */ /* 0x004fe2000f8e0204 */
[----:B------:R-:W-:-:S04]  /*00d0*/  ISETP.LT.OR P0, PT, R5, 0x1, P0 ;  /* 0x000000010500780c */ /* 0x000fc80000701670 */
[----:B------:R-:W-:-:S04]  /*00e0*/  ISETP.EQ.OR P0, PT, R9, RZ, P0 ;  /* 0x000000ff0900720c */ /* 0x000fc80000702670 */
[----:B------:R-:W-:-:S13]  /*00f0*/  ISETP.GE.OR P0, PT, R9, R0, P0 ;  /* 0x000000000900720c */ /* 0x000fda0000706670 */
[----:B------:R-:W-:Y:S05]  /*0100*/  @P0 EXIT ;  /* 0x000000000000094d */ /* 0x000fea0003800000 */
[----:B------:R-:W0:Y:S01]  /*0110*/  LDC.64 R14, c[0x0][0x390] ;  /* 0x0000e400ff0e7b82 */ /* 0x000e220000000a00 */
[----:B------:R-:W1:Y:S01]  /*0120*/  LDCU.64 UR4, c[0x0][0x358] ;  /* 0x00006b00ff0477ac */ /* 0x000e620008000a00 */
[----:B------:R-:W-:-:S06]  /*0130*/  IMAD R3, R9, R2, R5 ;  /* 0x0000000209037224 */ /* 0x000fcc00078e0205 */
[----:B------:R-:W2:Y:S01]  /*0140*/  LDC.64 R6, c[0x0][0x3b0] ;  /* 0x0000ec00ff067b82 */ /* 0x000ea20000000a00 */
[----:B0-----:R-:W-:-:S05]  /*0150*/  IMAD.WIDE R14, R3, 0x4, R14 ;  /* 0x00000004030e7825 */ /* 0x001fca00078e020e */
[----:B-1----:R-:W3:Y:S01]  /*0160*/  LDG.E R11, desc[UR4][R14.64] ;  /* 0x000000040e0b7981 */ /* 0x002ee2000c1e1900 */
[----:B------:R-:W-:Y:S01]  /*0170*/  IMAD R9, R9, R2, R2 ;  /* 0x0000000209097224 */ /* 0x000fe200078e0202 */
[----:B------:R-:W-:Y:S01]  /*0180*/  IADD3 R2, PT, PT, -R2, RZ, RZ ;  /* 0x000000ff02027210 */ /* 0x000fe20007ffe1ff */
[----:B--2---:R-:W0:Y:S01]  /*0190*/  MUFU.RCP R4, R7 ;  /* 0x0000000700047308 */ /* 0x004e220000001000 */
[----:B------:R-:W-:Y:S02]  /*01a0*/  BSSY.RECONVERGENT B0, `(.L_x_1) ;  /* 0x0000010000007945 */ /* 0x000fe40003800200 */
[----:B------:R-:W-:-:S04]  /*01b0*/  LEA R2, R2, R9, 0x1 ;  /* 0x0000000902027211 */ /* 0x000fc800078e08ff */
[----:B------:R-:W-:Y:S01]  /*01c0*/  IADD3 R5, PT, PT, R5, R2, RZ ;  /* 0x0000000205057210 */ /* 0x000fe20007ffe0ff */
[----:B0-----:R-:W-:-:S04]  /*01d0*/  FFMA R13, R4, -R7, 1 ;  /* 0x3f800000040d7423 */ /* 0x001fc80000000807 */
[----:B------:R-:W-:Y:S01]  /*01e0*/  FFMA R13, R4, R13, R4 ;  /* 0x0000000d040d7223 */ /* 0x000fe20000000004 */
[----:B---3--:R-:W-:-:S04]  /*01f0*/  FMUL R0, R11, R6 ;  /* 0x000000060b007220 */ /* 0x008fc80000400000 */
[----:B------:R-:W0:Y:S01]  /*0200*/  FCHK P0, R0, R7 ;  /* 0x0000000700007302 */ /* 0x000e220000000000 */
[----:B------:R-:W-:-:S04]  /*0210*/  FFMA R4, R0, R13, RZ ;  /* 0x0000000d00047223 */ /* 0x000fc800000000ff */
[----:B------:R-:W-:-:S04]  /*0220*/  FFMA R6, R4, -R7, R0 ;  /* 0x8000000704067223 */ /* 0x000fc80000000000 */
[----:B------:R-:W-:Y:S01]  /*0230*/  FFMA R2, R13, R6, R4 ;  /* 0x000000060d027223 */ /* 0x000fe20000000004 */
[----:B0-----:R-:W-:Y:S06]  /*0240*/  @!P0 BRA `(.L_x_2) ;  /* 0x0000000000148947 */ /* 0x001fec0003800000 */
[----:B------:R-:W0:Y:S01]  /*0250*/  LDCU UR6, c[0x0][0x3b4] ;  /* 0x00007680ff0677ac */ /* 0x000e220008000800 */
[----:B------:R-:W-:Y:S02]  /*0260*/  MOV R21, R0 ;  /* 0x0000000000157202 */ /* 0x000fe40000000f00 */
[----:B------:R-:W-:Y:S02]  /*0270*/  MOV R4, 0x2a0 ;  /* 0x000002a000047802 */ /* 0x000fe40000000f00 */
[----:B0-----:R-:W-:-:S07]  /*0280*/  MOV R20, UR6 ;  /* 0x0000000600147c02 */ /* 0x001fce0008000f00 */
[----:B------:R-:W-:Y:S05]  /*0290*/  CALL.REL.NOINC `($__internal_0_$__cuda_sm3x_div_rn_noftz_f32_slowpath) ;  /* 0x0000000800bc7944 */ /* 0x000fea0003c00000 */
.L_x_2:
[----:B------:R-:W-:Y:S05]  /*02a0*/  BSYNC.RECONVERGENT B0 ;  /* 0x0000000000007941 */ /* 0x000fea0003800200 */
.L_x_1:
[----:B------:R-:W2:Y:S01]  /*02b0*/  LDG.E R18, desc[UR4][R14.64+-0x4] ;  /* 0xfffffc040e127981 */ /* 0x000ea2000c1e1900 */
[----:B------:R-:W0:Y:S01]  /*02c0*/  LDC R9, c[0x0][0x3b8] ;  /* 0x0000ee00ff097b82 */ /* 0x000e220000000800 */
[----:B------:R-:W-:Y:S01]  /*02d0*/  BSSY.RECONVERGENT B0, `(.L_x_3) ;  /* 0x0000010000007945 */ /* 0x000fe20003800200 */
[----:B0-----:R-:W0:Y:S08]  /*02e0*/  MUFU.RCP R4, R9 ;  /* 0x0000000900047308 */ /* 0x001e300000001000 */
[----:B------:R-:W1:Y:S01]  /*02f0*/  FCHK P0, R0, R9 ;  /* 0x0000000900007302 */ /* 0x000e620000000000 */
[----:B0-----:R-:W-:-:S04]  /*0300*/  FFMA R7, R4, -R9, 1 ;  /* 0x3f80000004077423 */ /* 0x001fc80000000809 */
[----:B------:R-:W-:-:S04]  /*0310*/  FFMA R7, R4, R7, R4 ;  /* 0x0000000704077223 */ /* 0x000fc80000000004 */
[----:B------:R-:W-:-:S04]  /*0320*/  FFMA R6, R0, R7, RZ ;  /* 0x0000000700067223 */ /* 0x000fc800000000ff */
[----:B------:R-:W-:Y:S01]  /*0330*/  FFMA R8, R6, -R9, R0 ;  /* 0x8000000906087223 */ /* 0x000fe20000000000 */
[----:B--2---:R-:W-:-:S04]  /*0340*/  FADD R4, R11, -R18 ;  /* 0x800000120b047221 */ /* 0x004fc80000000000 */
[----:B------:R-:W-:Y:S01]  /*0350*/  FFMA R19, R4, -R2, R11 ;  /* 0x8000000204137223 */ /* 0x000fe2000000000b */
[----:B------:R-:W-:Y:S01]  /*0360*/  FFMA R2, R7, R8, R6 ;  /* 0x0000000807027223 */ /* 0x000fe20000000006 */
[----:B-1----:R-:W-:Y:S06]  /*0370*/  @!P0 BRA `(.L_x_4) ;  /* 0x0000000000148947 */ /* 0x002fec0003800000 */
[----:B------:R-:W0:Y:S01]  /*0380*/  LDCU UR6, c[0x0][0x3b8] ;  /* 0x00007700ff0677ac */ /* 0x000e220008000800 */
[----:B------:R-:W-:Y:S02]  /*0390*/  MOV R21, R0 ;  /* 0x0000000000157202 */ /* 0x000fe40000000f00 */
[----:B------:R-:W-:Y:S02]  /*03a0*/  MOV R4, 0x3d0 ;  /* 0x000003d000047802 */ /* 0x000fe40000000f00 */
[----:B0-----:R-:W-:-:S07]  /*03b0*/  MOV R20, UR6 ;  /* 0x0000000600147c02 */ /* 0x001fce0008000f00 */
[----:B------:R-:W-:Y:S05]  /*03c0*/  CALL.REL.NOINC `($__internal_0_$__cuda_sm3x_div_rn_noftz_f32_slowpath) ;  /* 0x0000000800707944 */ /* 0x000fea0003c00000 */
.L_x_4:
[----:B------:R-:W-:Y:S05]  /*03d0*/  BSYNC.RECONVERGENT B0 ;  /* 0x0000000000007941 */ /* 0x000fea0003800200 */
.L_x_3:
[----:B------:R-:W0:Y:S01]  /*03e0*/  LDC.64 R8, c[0x0][0x390] ;  /* 0x0000e400ff087b82 */ /* 0x000e220000000a00 */
[----:B------:R-:W1:Y:S07]  /*03f0*/  LDCU.64 UR6, c[0x0][0x3b0] ;  /* 0x00007600ff0677ac */ /* 0x000e6e0008000a00 */
[----:B------:R-:W2:Y:S01]  /*0400*/  LDC R7, c[0x0][0x3bc] ;  /* 0x0000ef00ff077b82 */ /* 0x000ea20000000800 */
[----:B0-----:R-:W-:-:S05]  /*0410*/  IMAD.WIDE R8, R5, 0x4, R8 ;  /* 0x0000000405087825 */ /* 0x001fca00078e0208 */
[----:B------:R0:W3:Y:S01]  /*0420*/  LDG.E R6, desc[UR4][R8.64] ;  /* 0x0000000408067981 */ /* 0x0000e2000c1e1900 */
[----:B-1----:R-:W-:Y:S01]  /*0430*/  MOV R17, UR6 ;  /* 0x0000000600117c02 */ /* 0x002fe20008000f00 */
[----:B--2---:R-:W-:-:S04]  /*0440*/  FADD R7, R7, R7 ;  /* 0x0000000707077221 */ /* 0x004fc80000000000 */
[----:B------:R-:W-:-:S04]  /*0450*/  FMUL R20, R7, UR7 ;  /* 0x0000000707147c20 */ /* 0x000fc80008400000 */
[----:B------:R-:W1:Y:S08]  /*0460*/  MUFU.RCP R13, R20 ;  /* 0x00000014000d7308 */ /* 0x000e700000001000 */
[----:B------:R-:W2:Y:S01]  /*0470*/  FCHK P0, R17, R20 ;  /* 0x0000001411007302 */ /* 0x000ea20000000000 */
[----:B-1----:R-:W-:-:S04]  /*0480*/  FFMA R0, -R20, R13, 1 ;  /* 0x3f80000014007423 */ /* 0x002fc8000000010d */
[----:B------:R-:W-:-:S04]  /*0490*/  FFMA R0, R13, R0, R13 ;  /* 0x000000000d007223 */ /* 0x000fc8000000000d */
[----:B------:R-:W-:-:S04]  /*04a0*/  FFMA R13, R0, UR6, RZ ;  /* 0x00000006000d7c23 */ /* 0x000fc800080000ff */
[----:B0-----:R-:W-:Y:S01]  /*04b0*/  FFMA R8, -R20, R13, UR6 ;  /* 0x0000000614087e23 */ /* 0x001fe2000800010d */
[----:B---3--:R-:W-:-:S04]  /*04c0*/  FADD R4, R11, -R6 ;  /* 0x800000060b047221 */ /* 0x008fc80000000000 */
[----:B------:R-:W-:Y:S01]  /*04d0*/  FFMA R19, R4, -R2, R19 ;  /* 0x8000000204137223 */ /* 0x000fe20000000013 */
[----:B------:R-:W-:Y:S01]  /*04e0*/  FFMA R2, R0, R8, R13 ;  /* 0x0000000800027223 */ /* 0x000fe2000000000d */
[----:B--2---:R-:W-:Y:S06]  /*04f0*/  @!P0 BRA `(.L_x_5) ;  /* 0x0000000000108947 */ /* 0x004fec0003800000 */
[----:B------:R-:W0:Y:S01]  /*0500*/  LDCU UR6, c[0x0][0x3b0] ;  /* 0x00007600ff0677ac */ /* 0x000e220008000800 */
[----:B------:R-:W-:Y:S02]  /*0510*/  MOV R4, 0x540 ;  /* 0x0000054000047802 */ /* 0x000fe40000000f00 */
[----:B0-----:R-:W-:-:S07]  /*0520*/  MOV R21, UR6 ;  /* 0x0000000600157c02 */ /* 0x001fce0008000f00 */
[----:B------:R-:W-:Y:S05]  /*0530*/  CALL.REL.NOINC `($__internal_0_$__cuda_sm3x_div_rn_noftz_f32_slowpath) ;  /* 0x0000000800147944 */ /* 0x000fea0003c00000 */
.L_x_5:
[----:B------:R-:W0:Y:S01]  /*0540*/  LDC.64 R16, c[0x0][0x3a0] ;  /* 0x0000e800ff107b82 */ /* 0x000e220000000a00 */
[----:B------:R-:W1:Y:S07]  /*0550*/  LDCU UR6, c[0x0][0x3c0] ;  /* 0x00007800ff0677ac */ /* 0x000e6e0008000800 */
[----:B------:R-:W2:Y:S01]  /*0560*/  LDC.64 R8, c[0x0][0x3b0] ;  /* 0x0000ec00ff087b82 */ /* 0x000ea20000000a00 */
[----:B0-----:R-:W-:-:S05]  /*0570*/  IMAD.WIDE R16, R3, 0x4, R16 ;  /* 0x0000000403107825 */ /* 0x001fca00078e0210 */
[----:B------:R-:W3:Y:S04]  /*0580*/  LDG.E R4, desc[UR4][R16.64+0x4] ;  /* 0x0000040410047981 */ /* 0x000ee8000c1e1900 */
[----:B------:R-:W3:Y:S01]  /*0590*/  LDG.E R13, desc[UR4][R16.64+-0x4] ;  /* 0xfffffc04100d7981 */ /* 0x000ee2000c1e1900 */
[----:B--2---:R-:W-:Y:S01]  /*05a0*/  FMUL R20, R9, R9 ;  /* 0x0000000909147220 */ /* 0x004fe20000400000 */
[----:B-1----:R-:W-:-:S03]  /*05b0*/  FMUL R0, R8, UR6 ;  /* 0x0000000608007c20 */ /* 0x002fc60008400000 */
[----:B------:R-:W0:Y:S08]  /*05c0*/  MUFU.RCP R9, R20 ;  /* 0x0000001400097308 */ /* 0x000e300000001000 */
[----:B------:R-:W1:Y:S01]  /*05d0*/  FCHK P0, R0, R20 ;  /* 0x0000001400007302 */ /* 0x000e620000000000 */
[----:B0-----:R-:W-:-:S04]  /*05e0*/  FFMA R10, -R20, R9, 1 ;  /* 0x3f800000140a7423 */ /* 0x001fc80000000109 */
[----:B------:R-:W-:-:S04]  /*05f0*/  FFMA R9, R9, R10, R9 ;  /* 0x0000000a09097223 */ /* 0x000fc80000000009 */
[----:B------:R-:W-:-:S04]  /*0600*/  FFMA R8, R0, R9, RZ ;  /* 0x0000000900087223 */ /* 0x000fc800000000ff */
[----:B------:R-:W-:-:S04]  /*0610*/  FFMA R10, -R20, R8, R0 ;  /* 0x00000008140a7223 */ /* 0x000fc80000000100 */
[----:B------:R-:W-:Y:S01]  /*0620*/  FFMA R8, R9, R10, R8 ;  /* 0x0000000a09087223 */ /* 0x000fe20000000008 */
[----:B---3--:R-:W-:-:S04]  /*0630*/  FADD R4, R4, -R13 ;  /* 0x8000000d04047221 */ /* 0x008fc80000000000 */
[----:B------:R-:W-:Y:S01]  /*0640*/  FFMA R19, R4, -R2, R19 ;  /* 0x8000000204137223 */ /* 0x000fe20000000013 */
[----:B-1----:R-:W-:Y:S06]  /*0650*/  @!P0 BRA `(.L_x_6) ;  /* 0x0000000000108947 */ /* 0x002fec0003800000 */
[----:B------:R-:W-:Y:S02]  /*0660*/  MOV R21, R0 ;  /* 0x0000000000157202 */ /* 0x000fe40000000f00 */
[----:B------:R-:W-:-:S07]  /*0670*/  MOV R4, 0x690 ;  /* 0x0000069000047802 */ /* 0x000fce0000000f00 */
[----:B------:R-:W-:Y:S05]  /*0680*/  CALL.REL.NOINC `($__internal_0_$__cuda_sm3x_div_rn_noftz_f32_slowpath) ;  /* 0x0000000400c07944 */ /* 0x000fea0003c00000 */
[----:B------:R-:W-:-:S07]  /*0690*/  MOV R8, R2 ;  /* 0x0000000200087202 */ /* 0x000fce0000000f00 */
.L_x_6:
[----:B------:R-:W2:Y:S01]  /*06a0*/  LDG.E R2, desc[UR4][R14.64+0x4] ;  /* 0x000004040e027981 */ /* 0x000ea2000c1e1900 */
[----:B------:R-:W0:Y:S01]  /*06b0*/  LDC R20, c[0x0][0x3b8] ;  /* 0x0000ee00ff147b82 */ /* 0x000e220000000800 */
[----:B------:R-:W-:Y:S01]  /*06c0*/  FADD R11, R11, R11 ;  /* 0x0000000b0b0b7221 */ /* 0x000fe20000000000 */
[----:B0-----:R-:W-:-:S04]  /*06d0*/  FMUL R20, R20, R20 ;  /* 0x0000001414147220 */ /* 0x001fc80000400000 */
[----:B------:R-:W0:Y:S08]  /*06e0*/  MUFU.RCP R9, R20 ;  /* 0x0000001400097308 */ /* 0x000e300000001000 */
[----:B------:R-:W1:Y:S01]  /*06f0*/  FCHK P0, R0, R20 ;  /* 0x0000001400007302 */ /* 0x000e620000000000 */
[----:B0-----:R-:W-:-:S04]  /*0700*/  FFMA R4, -R20, R9, 1 ;  /* 0x3f80000014047423 */ /* 0x001fc80000000109 */
[----:B------:R-:W-:Y:S01]  /*0710*/  FFMA R13, R9, R4, R9 ;  /* 0x00000004090d7223 */ /* 0x000fe20000000009 */
[----:B--2---:R-:W-:-:S03]  /*0720*/  FADD R9, R2, -R11 ;  /* 0x8000000b02097221 */ /* 0x004fc60000000000 */
[----:B------:R-:W-:Y:S01]  /*0730*/  FFMA R2, R0, R13, RZ ;  /* 0x0000000d00027223 */ /* 0x000fe200000000ff */
[----:B------:R-:W-:-:S03]  /*0740*/  FADD R18, R18, R9 ;  /* 0x0000000912127221 */ /* 0x000fc60000000000 */
[----:B------:R-:W-:Y:S01]  /*0750*/  FFMA R4, -R20, R2, R0 ;  /* 0x0000000214047223 */ /* 0x000fe20000000100 */
[----:B------:R-:W-:-:S03]  /*0760*/  FFMA R19, R18, R8, R19 ;  /* 0x0000000812137223 */ /* 0x000fc60000000013 */
[----:B------:R-:W-:Y:S01]  /*0770*/  FFMA R18, R13, R4, R2 ;  /* 0x000000040d127223 */ /* 0x000fe20000000002 */
[----:B-1----:R-:W-:Y:S06]  /*0780*/  @!P0 BRA `(.L_x_7) ;  /* 0x0000000000108947 */ /* 0x002fec0003800000 */
[----:B------:R-:W-:Y:S02]  /*0790*/  MOV R21, R0 ;  /* 0x0000000000157202 */ /* 0x000fe40000000f00 */
[----:B------:R-:W-:-:S07]  /*07a0*/  MOV R4, 0x7c0 ;  /* 0x000007c000047802 */ /* 0x000fce0000000f00 */
[----:B------:R-:W-:Y:S05]  /*07b0*/  CALL.REL.NOINC `($__internal_0_$__cuda_sm3x_div_rn_noftz_f32_slowpath) ;  /* 0x0000000400747944 */ /* 0x000fea0003c00000 */
[----:B------:R-:W-:-:S07]  /*07c0*/  MOV R18, R2 ;  /* 0x0000000200127202 */ /* 0x000fce0000000f00 */
.L_x_7:
[----:B------:R-:W0:Y:S08]  /*07d0*/  LDC R9, c[0x0][0x3a8] ;  /* 0x0000ea00ff097b82 */ /* 0x000e300000000800 */
[----:B------:R-:W1:Y:S08]  /*07e0*/  LDC.64 R12, c[0x0][0x380] ;  /* 0x0000e000ff0c7b82 */ /* 0x000e700000000a00 */
[----:B------:R-:W2:Y:S01]  /*07f0*/  LDC.64 R24, c[0x0][0x398] ;  /* 0x0000e600ff187b82 */ /* 0x000ea20000000a00 */
[----:B0-----:R-:W-:-:S07]  /*0800*/  IMAD.WIDE R14, R9, 0x4, R14 ;  /* 0x00000004090e7825 */ /* 0x001fce00078e020e */
[----:B------:R-:W0:Y:S01]  /*0810*/  LDC.64 R20, c[0x0][0x3b0] ;  /* 0x0000ec00ff147b82 */ /* 0x000e220000000a00 */
[----:B------:R-:W3:Y:S01]  /*0820*/  LDG.E R14, desc[UR4][R14.64] ;  /* 0x000000040e0e7981 */ /* 0x000ee2000c1e1900 */
[----:B-1----:R-:W-:-:S04]  /*0830*/  IMAD.WIDE R12, R3, 0x4, R12 ;  /* 0x00000004030c7825 */ /* 0x002fc800078e020c */
[----:B--2---:R-:W-:-:S04]  /*0840*/  IMAD.WIDE R24, R3, 0x4, R24 ;  /* 0x0000000403187825 */ /* 0x004fc800078e0218 */
[----:B---3--:R-:W-:-:S04]  /*0850*/  FADD R11, -R11, R14 ;  /* 0x0000000e0b0b7221 */ /* 0x008fc80000000100 */
[----:B------:R-:W-:-:S04]  /*0860*/  FADD R6, R6, R11 ;  /* 0x0000000b06067221 */ /* 0x000fc80000000000 */
[----:B------:R-:W-:-:S05]  /*0870*/  FFMA R19, R6, R18, R19 ;  /* 0x0000001206137223 */ /* 0x000fca0000000013 */
[----:B------:R1:W-:Y:S04]  /*0880*/  STG.E desc[UR4][R12.64], R19 ;  /* 0x000000130c007986 */ /* 0x0003e8000c101904 */
[----:B------:R-:W2:Y:S01]  /*0890*/  LDG.E R11, desc[UR4][R24.64] ;  /* 0x00000004180b7981 */ /* 0x000ea2000c1e1900 */
[----:B0-----:R-:W0:Y:S01]  /*08a0*/  MUFU.RCP R0, R21 ;  /* 0x0000001500007308 */ /* 0x001e220000001000 */
[----:B------:R-:W-:Y:S01]  /*08b0*/  BSSY.RECONVERGENT B0, `(.L_x_8) ;  /* 0x000000e000007945 */ /* 0x000fe20003800200 */
[----:B0-----:R-:W-:-:S04]  /*08c0*/  FFMA R9, R0, -R21, 1 ;  /* 0x3f80000000097423 */ /* 0x001fc80000000815 */
[----:B------:R-:W-:Y:S01]  /*08d0*/  FFMA R9, R0, R9, R0 ;  /* 0x0000000900097223 */ /* 0x000fe20000000000 */
[----:B--2---:R-:W-:-:S04]  /*08e0*/  FMUL R14, R11, R20 ;  /* 0x000000140b0e7220 */ /* 0x004fc80000400000 */
[----:B------:R-:W0:Y:S01]  /*08f0*/  FCHK P0, R14, R21 ;  /* 0x000000150e007302 */ /* 0x000e220000000000 */
[----:B------:R-:W-:-:S04]  /*0900*/  FFMA R15, R9, R14, RZ ;  /* 0x0000000e090f7223 */ /* 0x000fc800000000ff */
[----:B------:R-:W-:-:S04]  /*0910*/  FFMA R0, R15, -R21, R14 ;  /* 0x800000150f007223 */ /* 0x000fc8000000000e */
[----:B------:R-:W-:Y:S01]  /*0920*/  FFMA R2, R9, R0, R15 ;  /* 0x0000000009027223 */ /* 0x000fe2000000000f */
[----:B01----:R-:W-:Y:S06]  /*0930*/  @!P0 BRA `(.L_x_9) ;  /* 0x0000000000148947 */ /* 0x003fec0003800000 */
[----:B------:R-:W0:Y:S01]  /*0940*/  LDCU UR6, c[0x0][0x3b4] ;  /* 0x00007680ff0677ac */ /* 0x000e220008000800 */
[----:B------:R-:W-:Y:S02]  /*0950*/  MOV R21, R14 ;  /* 0x0000000e00157202 */ /* 0x000fe40000000f00 */
[----:B------:R-:W-:Y:S02]  /*0960*/  MOV R4, 0x990 ;  /* 0x0000099000047802 */ /* 0x000fe40000000f00 */
[----:B0-----:R-:W-:-:S07]  /*0970*/  MOV R20, UR6 ;  /* 0x0000000600147c02 */ /* 0x001fce0008000f00 */
[----:B------:R-:W-:Y:S05]  /*0980*/  CALL.REL.NOINC `($__internal_0_$__cuda_sm3x_div_rn_noftz_f32_slowpath) ;  /* 0x0000000400007944 */ /* 0x000fea0003c00000 */
.L_x_9:
[----:B------:R-:W-:Y:S05]  /*0990*/  BSYNC.RECONVERGENT B0 ;  /* 0x0000000000007941 */ /* 0x000fea0003800200 */
.L_x_8:
        /* <DEDUP_REMOVED lines=8> */
[----:B------:R-:W-:-:S04]  /*0a20*/  FFMA R10, R4, -R13, R14 ;  /* 0x8000000d040a7223 */ /* 0x000fc8000000000e */
[----:B------:R-:W-:Y:S01]  /*0a30*/  FFMA R9, R9, R10, R4 ;  /* 0x0000000a09097223 */ /* 0x000fe20000000004 */
[----:B--2---:R-:W-:-:S04]  /*0a40*/  FADD R6, R11, -R0 ;  /* 0x800000000b067221 */ /* 0x004fc80000000000 */
[----:B------:R-:W-:Y:S01]  /*0a50*/  FFMA R6, R6, -R2, R11 ;  /* 0x8000000206067223 */ /* 0x000fe2000000000b */
[----:B-1----:R-:W-:Y:S06]  /*0a60*/  @!P0 BRA `(.L_x_11) ;  /* 0x0000000000188947 */ /* 0x002fec0003800000 */
[----:B------:R-:W0:Y:S01]  /*0a70*/  LDCU UR6, c[0x0][0x3b8] ;  /* 0x00007700ff0677ac */ /* 0x000e220008000800 */
[----:B------:R-:W-:Y:S02]  /*0a80*/  MOV R21, R14 ;  /* 0x0000000e00157202 */ /* 0x000fe40000000f00 */
[----:B------:R-:W-:Y:S02]  /*0a90*/  MOV R4, 0xac0 ;  /* 0x00000ac000047802 */ /* 0x000fe40000000f00 */
[----:B0-----:R-:W-:-:S07]  /*0aa0*/  MOV R20, UR6 ;  /* 0x0000000600147c02 */ /* 0x001fce0008000f00 */
[----:B------:R-:W-:Y:S05]  /*0ab0*/  CALL.REL.NOINC `($__internal_0_$__cuda_sm3x_div_rn_noftz_f32_slowpath) ;  /* 0x0000000000b47944 */ /* 0x000fea0003c00000 */
[----:B------:R-:W-:-:S07]  /*0ac0*/  MOV R9, R2 ;  /* 0x0000000200097202 */ /* 0x000fce0000000f00 */
.L_x_11:
[----:B------:R-:W-:Y:S05]  /*0ad0*/  BSYNC.RECONVERGENT B0 ;  /* 0x0000000000007941 */ /* 0x000fea0003800200 */
.L_x_10:
[----:B------:R-:W0:Y:S01]  /*0ae0*/  LDC.64 R14, c[0x0][0x398] ;  /* 0x0000e600ff0e7b82 */ /* 0x000e220000000a00 */
[----:B------:R-:W1:Y:S01]  /*0af0*/  LDCU UR6, c[0x0][0x3b8] ;  /* 0x00007700ff0677ac */ /* 0x000e620008000800 */
[----:B0-----:R-:W-:-:S06]  /*0b00*/  IMAD.WIDE R14, R5, 0x4, R14 ;  /* 0x00000004050e7825 */ /* 0x001fcc00078e020e */
[----:B------:R-:W2:Y:S01]  /*0b10*/  LDG.E R14, desc[UR4][R14.64] ;  /* 0x000000040e0e7981 */ /* 0x000ea2000c1e1900 */
[----:B-1----:R-:W-:Y:S01]  /*0b20*/  FMUL R20, R7, UR6 ;  /* 0x0000000607147c20 */ /* 0x002fe20008400000 */
[----:B------:R-:W0:Y:S03]  /*0b30*/  LDCU UR6, c[0x0][0x3b0] ;  /* 0x00007600ff0677ac */ /* 0x000e260008000800 */
[----:B------:R-:W1:Y:S01]  /*0b40*/  MUFU.RCP R7, R20 ;  /* 0x0000001400077308 */ /* 0x000e620000001000 */
[----:B0-----:R-:W-:Y:S01]  /*0b50*/  MOV R19, UR6 ;  /* 0x0000000600137c02 */ /* 0x001fe20008000f00 */
[----:B-1----:R-:W-:-:S06]  /*0b60*/  FFMA R2, -R20, R7, 1 ;  /* 0x3f80000014027423 */ /* 0x002fcc0000000107 */
[----:B------:R-:W0:Y:S01]  /*0b70*/  FCHK P0, R19, R20 ;  /* 0x0000001413007302 */ /* 0x000e220000000000 */
[----:B------:R-:W-:-:S04]  /*0b80*/  FFMA R2, R7, R2, R7 ;  /* 0x0000000207027223 */ /* 0x000fc80000000007 */
[----:B------:R-:W-:-:S04]  /*0b90*/  FFMA R13, R2, UR6, RZ ;  /* 0x00000006020d7c23 */ /* 0x000fc800080000ff */
[----:B------:R-:W-:-:S04]  /*0ba0*/  FFMA R4, -R20, R13, UR6 ;  /* 0x0000000614047e23 */ /* 0x000fc8000800010d */
[----:B------:R-:W-:Y:S01]  /*0bb0*/  FFMA R2, R2, R4, R13 ;  /* 0x0000000402027223 */ /* 0x000fe2000000000d */
[----:B--2---:R-:W-:-:S04]  /*0bc0*/  FADD R7, R11, -R14 ;  /* 0x8000000e0b077221 */ /* 0x004fc80000000000 */
[----:B------:R-:W-:Y:S01]  /*0bd0*/  FFMA R6, R7, -R9, R6 ;  /* 0x8000000907067223 */ /* 0x000fe20000000006 */
[----:B0-----:R-:W-:Y:S06]  /*0be0*/  @!P0 BRA `(.L_x_12) ;  /* 0x0000000000108947 */ /* 0x001fec0003800000 */
[----:B------:R-:W0:Y:S01]  /*0bf0*/  LDCU UR6, c[0x0][0x3b0] ;  /* 0x00007600ff0677ac */ /* 0x000e220008000800 */
[----:B------:R-:W-:Y:S02]  /*0c00*/  MOV R4, 0xc30 ;  /* 0x00000c3000047802 */ /* 0x000fe40000000f00 */
[----:B0-----:R-:W-:-:S07]  /*0c10*/  MOV R21, UR6 ;  /* 0x0000000600157c02 */ /* 0x001fce0008000f00 */
[----:B------:R-:W-:Y:S05]  /*0c20*/  CALL.REL.NOINC `($__internal_0_$__cuda_sm3x_div_rn_noftz_f32_slowpath) ;  /* 0x0000000000587944 */ /* 0x000fea0003c00000 */
.L_x_12:
[----:B------:R-:W0:Y:S08]  /*0c30*/  LDC.64 R20, c[0x0][0x3a0] ;  /* 0x0000e800ff147b82 */ /* 0x000e300000000a00 */
[----:B------:R-:W1:Y:S08]  /*0c40*/  LDC R7, c[0x0][0x3a8] ;  /* 0x0000ea00ff077b82 */ /* 0x000e700000000800 */
[----:B------:R-:W2:Y:S01]  /*0c50*/  LDC.64 R12, c[0x0][0x388] ;  /* 0x0000e200ff0c7b82 */ /* 0x000ea20000000a00 */
[----:B0-----:R-:W-:-:S06]  /*0c60*/  IMAD.WIDE R20, R5, 0x4, R20 ;  /* 0x0000000405147825 */ /* 0x001fcc00078e0214 */
[----:B------:R-:W3:Y:S01]  /*0c70*/  LDG.E R21, desc[UR4][R20.64] ;  /* 0x0000000414157981 */ /* 0x000ee2000c1e1900 */
[----:B-1----:R-:W-:-:S04]  /*0c80*/  IMAD.WIDE R16, R7, 0x4, R16 ;  /* 0x0000000407107825 */ /* 0x002fc800078e0210 */
[----:B------:R-:W-:Y:S02]  /*0c90*/  IMAD.WIDE R4, R7, 0x4, R24 ;  /* 0x0000000407047825 */ /* 0x000fe400078e0218 */
[----:B------:R-:W3:Y:S04]  /*0ca0*/  LDG.E R16, desc[UR4][R16.64] ;  /* 0x0000000410107981 */ /* 0x000ee8000c1e1900 */
[----:B------:R-:W4:Y:S04]  /*0cb0*/  LDG.E R24, desc[UR4][R24.64+0x4] ;  /* 0x0000040418187981 */ /* 0x000f28000c1e1900 */
[----:B------:R-:W5:Y:S01]  /*0cc0*/  LDG.E R4, desc[UR4][R4.64] ;  /* 0x0000000404047981 */ /* 0x000f62000c1e1900 */
[----:B------:R-:W-:Y:S01]  /*0cd0*/  FADD R11, R11, R11 ;  /* 0x0000000b0b0b7221 */ /* 0x000fe20000000000 */
[----:B--2---:R-:W-:-:S04]  /*0ce0*/  IMAD.WIDE R12, R3, 0x4, R12 ;  /* 0x00000004030c7825 */ /* 0x004fc800078e020c */
[----:B---3--:R-:W-:Y:S01]  /*0cf0*/  FADD R7, R16, -R21 ;  /* 0x8000001510077221 */ /* 0x008fe20000000000 */
[----:B----4-:R-:W-:-:S03]  /*0d00*/  FADD R9, R24, -R11 ;  /* 0x8000000b18097221 */ /* 0x010fc60000000000 */
[----:B------:R-:W-:Y:S01]  /*0d10*/  FFMA R7, R7, -R2, R6 ;  /* 0x8000000207077223 */ /* 0x000fe20000000006 */
[----:B-----5:R-:W-:Y:S01]  /*0d20*/  FADD R11, -R11, R4 ;  /* 0x000000040b0b7221 */ /* 0x020fe20000000100 */
[----:B------:R-:W-:-:S03]  /*0d30*/  FADD R0, R0, R9 ;  /* 0x0000000900007221 */ /* 0x000fc60000000000 */
[----:B------:R-:W-:Y:S01]  /*0d40*/  FADD R14, R14, R11 ;  /* 0x0000000b0e0e7221 */ /* 0x000fe20000000000 */
[----:B------:R-:W-:-:S04]  /*0d50*/  FFMA R7, R0, R8, R7 ;  /* 0x0000000800077223 */ /* 0x000fc80000000007 */
[----:B------:R-:W-:-:S05]  /*0d60*/  FFMA R7, R14, R18, R7 ;  /* 0x000000120e077223 */ /* 0x000fca0000000007 */
[----:B------:R-:W-:Y:S01]  /*0d70*/  STG.E desc[UR4][R12.64], R7 ;  /* 0x000000070c007986 */ /* 0x000fe2000c101904 */
[----:B------:R-:W-:Y:S05]  /*0d80*/  EXIT ;  /* 0x000000000000794d */ /* 0x000fea0003800000 */
        .weak           $__internal_0_$__cuda_sm3x_div_rn_noftz_f32_slowpath
        .type           $__internal_0_$__cuda_sm3x_div_rn_noftz_f32_slowpath,@function
        .size           $__internal_0_$__cuda_sm3x_div_rn_noftz_f32_slowpath,(.L_x_65 - $__internal_0_$__cuda_sm3x_div_rn_noftz_f32_slowpath)
$__internal_0_$__cuda_sm3x_div_rn_noftz_f32_slowpath:
[----:B------:R-:W-:Y:S01]  /*0d90*/  SHF.R.U32.HI R12, RZ, 0x17, R20 ;  /* 0x00000017ff0c7819 */ /* 0x000fe20000011614 */
[----:B------:R-:W-:Y:S01]  /*0da0*/  BSSY.RECONVERGENT B1, `(.L_x_13) ;  /* 0x0000064000017945 */ /* 0x000fe20003800200 */
[----:B------:R-:W-:Y:S02]  /*0db0*/  SHF.R.U32.HI R13, RZ, 0x17, R21 ;  /* 0x00000017ff0d7819 */ /* 0x000fe40000011615 */
[----:B------:R-:W-:Y:S02]  /*0dc0*/  LOP3.LUT R12, R12, 0xff, RZ, 0xc0, !PT ;  /* 0x000000ff0c0c7812 */ /* 0x000fe400078ec0ff */
[----:B------:R-:W-:Y:S02]  /*0dd0*/  LOP3.LUT R13, R13, 0xff, RZ, 0xc0, !PT ;  /* 0x000000ff0d0d7812 */ /* 0x000fe400078ec0ff */
[----:B------:R-:W-:Y:S02]  /*0de0*/  IADD3 R9, PT, PT, R12, -0x1, RZ ;  /* 0xffffffff0c097810 */ /* 0x000fe40007ffe0ff */
[----:B------:R-:W-:-:S02]  /*0df0*/  IADD3 R2, PT, PT, R13, -0x1, RZ ;  /* 0xffffffff0d027810 */ /* 0x000fc40007ffe0ff */
[----:B------:R-:W-:-:S04]  /*0e00*/  ISETP.GT.U32.AND P0, PT, R9, 0xfd, PT ;  /* 0x000000fd0900780c */ /* 0x000fc80003f04070 */
[----:B------:R-:W-:Y:S02]  /*0e10*/  ISETP.GT.U32.OR P0, PT, R2, 0xfd, P0 ;  /* 0x000000fd0200780c */ /* 0x000fe40000704470 */
[----:B------:R-:W-:-:S11]  /*0e20*/  MOV R2, R21 ;  /* 0x0000001500027202 */ /* 0x000fd60000000f00 */
[----:B------:R-:W-:Y:S01]  /*0e30*/  @!P0 MOV R10, RZ ;  /* 0x000000ff000a8202 */ /* 0x000fe20000000f00 */
[----:B------:R-:W-:Y:S06]  /*0e40*/  @!P0 BRA `(.L_x_14) ;  /* 0x0000000000608947 */ /* 0x000fec0003800000 */
[----:B------:R-:W-:Y:S02]  /*0e50*/  FSETP.GTU.FTZ.AND P0, PT, |R21|, +INF , PT ;  /* 0x7f8000001500780b */ /* 0x000fe40003f1c200 */
[----:B------:R-:W-:-:S04]  /*0e60*/  FSETP.GTU.FTZ.AND P1, PT, |R20|, +INF , PT ;  /* 0x7f8000001400780b */ /* 0x000fc80003f3c200 */
[----:B------:R-:W-:-:S13]  /*0e70*/  PLOP3.LUT P0, PT, P0, P1, PT, 0xf8, 0x8f ;  /* 0x00000000008f781c */ /* 0x000fda0000703f70 */
[----:B------:R-:W-:Y:S05]  /*0e80*/  @P0 BRA `(.L_x_15) ;  /* 0x0000000400500947 */ /* 0x000fea0003800000 */
[----:B------:R-:W-:-:S13]  /*0e90*/  LOP3.LUT P0, RZ, R20, 0x7fffffff, R2, 0xc8, !PT ;  /* 0x7fffffff14ff7812 */ /* 0x000fda000780c802 */
[----:B------:R-:W-:Y:S05]  /*0ea0*/  @!P0 BRA `(.L_x_16) ;  /* 0x0000000400408947 */ /* 0x000fea0003800000 */
[C---:B------:R-:W-:Y:S02]  /*0eb0*/  FSETP.NEU.FTZ.AND P2, PT, |R21|.reuse, +INF , PT ;  /* 0x7f8000001500780b */ /* 0x040fe40003f5d200 */
[----:B------:R-:W-:Y:S02]  /*0ec0*/  FSETP.NEU.FTZ.AND P1, PT, |R20|, +INF , PT ;  /* 0x7f8000001400780b */ /* 0x000fe40003f3d200 */
[----:B------:R-:W-:-:S11]  /*0ed0*/  FSETP.NEU.FTZ.AND P0, PT, |R21|, +INF , PT ;  /* 0x7f8000001500780b */ /* 0x000fd60003f1d200 */
[----:B------:R-:W-:Y:S05]  /*0ee0*/  @!P1 BRA !P2, `(.L_x_16) ;  /* 0x0000000400309947 */ /* 0x000fea0005000000 */
[----:B------:R-:W-:-:S04]  /*0ef0*/  LOP3.LUT P2, RZ, R2, 0x7fffffff, RZ, 0xc0, !PT ;  /* 0x7fffffff02ff7812 */ /* 0x000fc8000784c0ff */
[----:B------:R-:W-:-:S13]  /*0f00*/  PLOP3.LUT P1, PT, P1, P2, PT, 0x2f, 0xf2 ;  /* 0x0000000000f2781c */ /* 0x000fda0000f24577 */
[----:B------:R-:W-:Y:S05]  /*0f10*/  @P1 BRA `(.L_x_17) ;  /* 0x00000004001c1947 */ /* 0x000fea0003800000 */
[----:B------:R-:W-:-:S04]  /*0f20*/  LOP3.LUT P1, RZ, R20, 0x7fffffff, RZ, 0xc0, !PT ;  /* 0x7fffffff14ff7812 */ /* 0x000fc8000782c0ff */
[----:B------:R-:W-:-:S13]  /*0f30*/  PLOP3.LUT P0, PT, P0, P1, PT, 0x2f, 0xf2 ;  /* 0x0000000000f2781c */ /* 0x000fda0000702577 */
[----:B------:R-:W-:Y:S05]  /*0f40*/  @P0 BRA `(.L_x_18) ;  /* 0x0000000400040947 */ /* 0x000fea0003800000 */
[----:B------:R-:W-:Y:S02]  /*0f50*/  IADD3 R10, PT, PT, R13, -0x1, RZ ;  /* 0xffffffff0d0a7810 */ /* 0x000fe40007ffe0ff */
[----:B------:R-:W-:Y:S02]  /*0f60*/  ISETP.GE.AND P1, PT, R9, RZ, PT ;  /* 0x000000ff0900720c */ /* 0x000fe40003f26270 */
[----:B------:R-:W-:-:S11]  /*0f70*/  ISETP.GE.AND P0, PT, R10, RZ, PT ;  /* 0x000000ff0a00720c */ /* 0x000fd60003f06270 */
[----:B------:R-:W-:Y:S02]  /*0f80*/  @!P1 FFMA R20, R20, 1.84467440737095516160e+19, RZ ;  /* 0x5f80000014149823 */ /* 0x000fe400000000ff */
[----:B------:R-:W-:Y:S01]  /*0f90*/  @P0 MOV R10, RZ ;  /* 0x000000ff000a0202 */ /* 0x000fe20000000f00 */
[----:B------:R-:W-:Y:S01]  /*0fa0*/  @!P0 FFMA R2, R21, 1.84467440737095516160e+19, RZ ;  /* 0x5f80000015028823 */ /* 0x000fe200000000ff */
[----:B------:R-:W-:-:S04]  /*0fb0*/  @!P0 MOV R10, 0xffffffc0 ;  /* 0xffffffc0000a8802 */ /* 0x000fc80000000f00 */
[----:B------:R-:W-:-:S07]  /*0fc0*/  @!P1 IADD3 R10, PT, PT, R10, 0x40, RZ ;  /* 0x000000400a0a9810 */ /* 0x000fce0007ffe0ff */
.L_x_14:
[----:B------:R-:W-:Y:S01]  /*0fd0*/  LEA R23, R12, 0xc0800000, 0x17 ;  /* 0xc08000000c177811 */ /* 0x000fe200078eb8ff */
[----:B------:R-:W-:Y:S01]  /*0fe0*/  BSSY.RECONVERGENT B2, `(.L_x_19) ;  /* 0x0000036000027945 */ /* 0x000fe20003800200 */
[----:B------:R-:W-:Y:S02]  /*0ff0*/  IADD3 R13, PT, PT, R13, -0x7f, RZ ;  /* 0xffffff810d0d7810 */ /* 0x000fe40007ffe0ff */
[----:B------:R-:W-:-:S03]  /*1000*/  IADD3 R23, PT, PT, -R23, R20, RZ ;  /* 0x0000001417177210 */ /* 0x000fc60007ffe1ff */
[----:B------:R-:W-:Y:S01]  /*1010*/  IMAD R2, R13, -0x800000, R2 ;  /* 0xff8000000d027824 */ /* 0x000fe200078e0202 */
[----:B------:R-:W0:Y:S01]  /*1020*/  MUFU.RCP R20, R23 ;  /* 0x0000001700147308 */ /* 0x000e220000001000 */
[----:B------:R-:W-:Y:S01]  /*1030*/  FADD.FTZ R21, -R23, -RZ ;  /* 0x800000ff17157221 */ /* 0x000fe20000010100 */
[----:B------:R-:W-:-:S04]  /*1040*/  IADD3 R13, PT, PT, R13, 0x7f, -R12 ;  /* 0x0000007f0d0d7810 */ /* 0x000fc80007ffe80c */
[----:B------:R-:W-:Y:S01]  /*1050*/  IADD3 R13, PT, PT, R13, R10, RZ ;  /* 0x0000000a0d0d7210 */ /* 0x000fe20007ffe0ff */
[----:B0-----:R-:W-:-:S04]  /*1060*/  FFMA R9, R20, R21, 1 ;  /* 0x3f80000014097423 */ /* 0x001fc80000000015 */
[----:B------:R-:W-:-:S04]  /*1070*/  FFMA R9, R20, R9, R20 ;  /* 0x0000000914097223 */ /* 0x000fc80000000014 */
[----:B------:R-:W-:-:S04]  /*1080*/  FFMA R20, R2, R9, RZ ;  /* 0x0000000902147223 */ /* 0x000fc800000000ff */
[----:B------:R-:W-:-:S04]  /*1090*/  FFMA R22, R21, R20, R2 ;  /* 0x0000001415167223 */ /* 0x000fc80000000002 */
[----:B------:R-:W-:-:S04]  /*10a0*/  FFMA R22, R9, R22, R20 ;  /* 0x0000001609167223 */ /* 0x000fc80000000014 */
[----:B------:R-:W-:-:S04]  /*10b0*/  FFMA R21, R21, R22, R2 ;  /* 0x0000001615157223 */ /* 0x000fc80000000002 */
[----:B------:R-:W-:-:S05]  /*10c0*/  FFMA R2, R9, R21, R22 ;  /* 0x0000001509027223 */ /* 0x000fca0000000016 */
[----:B------:R-:W-:-:S04]  /*10d0*/  SHF.R.U32.HI R12, RZ, 0x17, R2 ;  /* 0x00000017ff0c7819 */ /* 0x000fc80000011602 */
[----:B------:R-:W-:-:S04]  /*10e0*/  LOP3.LUT R10, R12, 0xff, RZ, 0xc0, !PT ;  /* 0x000000ff0c0a7812 */ /* 0x000fc800078ec0ff */
[----:B------:R-:W-:-:S04]  /*10f0*/  IADD3 R10, PT, PT, R10, R13, RZ ;  /* 0x0000000d0a0a7210 */ /* 0x000fc80007ffe0ff */
[----:B------:R-:W-:-:S04]  /*1100*/  IADD3 R12, PT, PT, R10, -0x1, RZ ;  /* 0xffffffff0a0c7810 */ /* 0x000fc80007ffe0ff */
[----:B------:R-:W-:-:S13]  /*1110*/  ISETP.GE.U32.AND P0, PT, R12, 0xfe, PT ;  /* 0x000000fe0c00780c */ /* 0x000fda0003f06070 */
[----:B------:R-:W-:Y:S05]  /*1120*/  @!P0 BRA `(.L_x_20) ;  /* 0x0000000000808947 */ /* 0x000fea0003800000 */
[----:B------:R-:W-:-:S13]  /*1130*/  ISETP.GT.AND P0, PT, R10, 0xfe, PT ;  /* 0x000000fe0a00780c */ /* 0x000fda0003f04270 */
[----:B------:R-:W-:Y:S05]  /*1140*/  @P0 BRA `(.L_x_21) ;  /* 0x00000000006c0947 */ /* 0x000fea0003800000 */
[----:B------:R-:W-:-:S13]  /*1150*/  ISETP.GE.AND P0, PT, R10, 0x1, PT ;  /* 0x000000010a00780c */ /* 0x000fda0003f06270 */
[----:B------:R-:W-:Y:S05]  /*1160*/  @P0 BRA `(.L_x_22) ;  /* 0x0000000000740947 */ /* 0x000fea0003800000 */
[----:B------:R-:W-:Y:S02]  /*1170*/  ISETP.GE.AND P0, PT, R10, -0x18, PT ;  /* 0xffffffe80a00780c */ /* 0x000fe40003f06270 */
[----:B------:R-:W-:-:S11]  /*1180*/  LOP3.LUT R2, R2, 0x80000000, RZ, 0xc0, !PT ;  /* 0x8000000002027812 */ /* 0x000fd600078ec0ff */
[----:B------:R-:W-:Y:S05]  /*1190*/  @!P0 BRA `(.L_x_22) ;  /* 0x0000000000688947 */ /* 0x000fea0003800000 */
[CCC-:B------:R-:W-:Y:S01]  /*11a0*/  FFMA.RZ R12, R9.reuse, R21.reuse, R22.reuse ;  /* 0x00000015090c7223 */ /* 0x1c0fe2000000c016 */
[CCC-:B------:R-:W-:Y:S01]  /*11b0*/  FFMA.RP R13, R9.reuse, R21.reuse, R22.reuse ;  /* 0x00000015090d7223 */ /* 0x1c0fe20000008016 */
[----:B------:R-:W-:Y:S01]  /*11c0*/  FFMA.RM R22, R9, R21, R22 ;  /* 0x0000001509167223 */ /* 0x000fe20000004016 */
[----:B------:R-:W-:Y:S02]  /*11d0*/  IADD3 R9, PT, PT, R10, 0x20, RZ ;  /* 0x000000200a097810 */ /* 0x000fe40007ffe0ff */
[----:B------:R-:W-:Y:S02]  /*11e0*/  LOP3.LUT R12, R12, 0x7fffff, RZ, 0xc0, !PT ;  /* 0x007fffff0c0c7812 */ /* 0x000fe400078ec0ff */
[----:B------:R-:W-:Y:S02]  /*11f0*/  ISETP.NE.AND P2, PT, R10, RZ, PT ;  /* 0x000000ff0a00720c */ /* 0x000fe40003f45270 */
[----:B------:R-:W-:Y:S02]  /*1200*/  LOP3.LUT R12, R12, 0x800000, RZ, 0xfc, !PT ;  /* 0x008000000c0c7812 */ /* 0x000fe400078efcff */
[----:B------:R-:W-:-:S02]  /*1210*/  ISETP.NE.AND P1, PT, R10, RZ, PT ;  /* 0x000000ff0a00720c */ /* 0x000fc40003f25270 */
[----:B------:R-:W-:Y:S02]  /*1220*/  IADD3 R10, PT, PT, -R10, RZ, RZ ;  /* 0x000000ff0a0a7210 */ /* 0x000fe40007ffe1ff */
[----:B------:R-:W-:Y:S02]  /*1230*/  SHF.L.U32 R9, R12, R9, RZ ;  /* 0x000000090c097219 */ /* 0x000fe400000006ff */
[----:B------:R-:W-:Y:S02]  /*1240*/  FSETP.NEU.FTZ.AND P0, PT, R13, R22, PT ;  /* 0x000000160d00720b */ /* 0x000fe40003f1d000 */
[----:B------:R-:W-:Y:S02]  /*1250*/  SEL R13, R10, RZ, P2 ;  /* 0x000000ff0a0d7207 */ /* 0x000fe40001000000 */
[----:B------:R-:W-:Y:S02]  /*1260*/  ISETP.NE.AND P1, PT, R9, RZ, P1 ;  /* 0x000000ff0900720c */ /* 0x000fe40000f25270 */
[----:B------:R-:W-:-:S02]  /*1270*/  SHF.R.U32.HI R12, RZ, R13, R12 ;  /* 0x0000000dff0c7219 */ /* 0x000fc4000001160c */
[----:B------:R-:W-:Y:S02]  /*1280*/  PLOP3.LUT P0, PT, P0, P1, PT, 0xf8, 0x8f ;  /* 0x00000000008f781c */ /* 0x000fe40000703f70 */
[----:B------:R-:W-:Y:S02]  /*1290*/  SHF.R.U32.HI R10, RZ, 0x1, R12 ;  /* 0x00000001ff0a7819 */ /* 0x000fe4000001160c */
[----:B------:R-:W-:-:S04]  /*12a0*/  SEL R9, RZ, 0x1, !P0 ;  /* 0x00000001ff097807 */ /* 0x000fc80004000000 */
[----:B------:R-:W-:-:S04]  /*12b0*/  LOP3.LUT R9, R9, 0x1, R10, 0xf8, !PT ;  /* 0x0000000109097812 */ /* 0x000fc800078ef80a */
[----:B------:R-:W-:-:S04]  /*12c0*/  LOP3.LUT R9, R9, R12, RZ, 0xc0, !PT ;  /* 0x0000000c09097212 */ /* 0x000fc800078ec0ff */
[----:B------:R-:W-:-:S04]  /*12d0*/  IADD3 R9, PT, PT, R10, R9, RZ ;  /* 0x000000090a097210 */ /* 0x000fc80007ffe0ff */
[----:B------:R-:W-:Y:S01]  /*12e0*/  LOP3.LUT R2, R9, R2, RZ, 0xfc, !PT ;  /* 0x0000000209027212 */ /* 0x000fe200078efcff */
[----:B------:R-:W-:Y:S06]  /*12f0*/  BRA `(.L_x_22) ;  /* 0x0000000000107947 */ /* 0x000fec0003800000 */
.L_x_21:
[----:B------:R-:W-:-:S04]  /*1300*/  LOP3.LUT R2, R2, 0x80000000, RZ, 0xc0, !PT ;  /* 0x8000000002027812 */ /* 0x000fc800078ec0ff */
[----:B------:R-:W-:Y:S01]  /*1310*/  LOP3.LUT R2, R2, 0x7f800000, RZ, 0xfc, !PT ;  /* 0x7f80000002027812 */ /* 0x000fe200078efcff */
[----:B------:R-:W-:Y:S06]  /*1320*/  BRA `(.L_x_22) ;  /* 0x0000000000047947 */ /* 0x000fec0003800000 */
.L_x_20:
[----:B------:R-:W-:-:S07]  /*1330*/  LEA R2, R13, R2, 0x17 ;  /* 0x000000020d027211 */ /* 0x000fce00078eb8ff */
.L_x_22:
[----:B------:R-:W-:Y:S05]  /*1340*/  BSYNC.RECONVERGENT B2 ;  /* 0x0000000000027941 */ /* 0x000fea0003800200 */
.L_x_19:
[----:B------:R-:W-:Y:S05]  /*1350*/  BRA `(.L_x_23) ;  /* 0x0000000000207947 */ /* 0x000fea0003800000 */
.L_x_18:
[----:B------:R-:W-:-:S04]  /*1360*/  LOP3.LUT R2, R20, 0x80000000, R2, 0x48, !PT ;  /* 0x8000000014027812 */ /* 0x000fc800078e4802 */
[----:B------:R-:W-:Y:S01]  /*1370*/  LOP3.LUT R2, R2, 0x7f800000, RZ, 0xfc, !PT ;  /* 0x7f80000002027812 */ /* 0x000fe200078efcff */
[----:B------:R-:W-:Y:S06]  /*1380*/  BRA `(.L_x_23) ;  /* 0x0000000000147947 */ /* 0x000fec0003800000 */
.L_x_17:
[----:B------:R-:W-:Y:S01]  /*1390*/  LOP3.LUT R2, R20, 0x80000000, R2, 0x48, !PT ;  /* 0x8000000014027812 */ /* 0x000fe200078e4802 */
[----:B------:R-:W-:Y:S06]  /*13a0*/  BRA `(.L_x_23) ;  /* 0x00000000000c7947 */ /* 0x000fec0003800000 */
.L_x_16:
[----:B------:R-:W0:Y:S01]  /*13b0*/  MUFU.RSQ R2, -QNAN ;  /* 0xffc0000000027908 */ /* 0x000e220000001400 */
[----:B------:R-:W-:Y:S05]  /*13c0*/  BRA `(.L_x_23) ;  /* 0x0000000000047947 */ /* 0x000fea0003800000 */
.L_x_15:
[----:B------:R-:W-:-:S07]  /*13d0*/  FADD.FTZ R2, R21, R20 ;  /* 0x0000001415027221 */ /* 0x000fce0000010000 */
.L_x_23:
[----:B------:R-:W-:Y:S05]  /*13e0*/  BSYNC.RECONVERGENT B1 ;  /* 0x0000000000017941 */ /* 0x000fea0003800200 */
.L_x_13:
[----:B------:R-:W-:Y:S01]  /*13f0*/  HFMA2 R13, -RZ, RZ, 0, 0 ;  /* 0x00000000ff0d7431 */ /* 0x000fe200000001ff */
[----:B------:R-:W-:-:S04]  /*1400*/  MOV R12, R4 ;  /* 0x00000004000c7202 */ /* 0x000fc80000000f00 */
[----:B0-----:R-:W-:Y:S05]  /*1410*/  RET.REL.NODEC R12 `(_Z22update_velocity_kernelPfS_PKfS1_S1_iifffff) ;  /* 0xffffffe80cf87950 */ /* 0x001fea0003c3ffff */
.L_x_24:
        /* <DEDUP_REMOVED lines=14> */
.L_x_65:


//--------------------- .text._Z24apply_pressure_bc_kernelPfii --------------------------
	.section	.text._Z24apply_pressure_bc_kernelPfii,"ax",@progbits
	.align	128
        .global         _Z24apply_pressure_bc_kernelPfii
        .type           _Z24apply_pressure_bc_kernelPfii,@function
        .size           _Z24apply_pressure_bc_kernelPfii,(.L_x_71 - _Z24apply_pressure_bc_kernelPfii)
        .other          _Z24apply_pressure_bc_kernelPfii,@"STO_CUDA_ENTRY STV_DEFAULT"
_Z24apply_pressure_bc_kernelPfii:
.text._Z24apply_pressure_bc_kernelPfii:
[----:B------:R-:W-:Y:S01]  /*0000*/  LDC R1, c[0x0][0x37c] ;  /* 0x0000df00ff017b82 */ /* 0x000fe20000000800 */
[----:B------:R-:W0:Y:S01]  /*0010*/  S2R R0, SR_CTAID.Y ;  /* 0x0000000000007919 */ /* 0x000e220000002600 */
[----:B------:R-:W1:Y:S01]  /*0020*/  LDCU UR5, c[0x0][0x360] ;  /* 0x00006c00ff0577ac */ /* 0x000e620008000800 */
[----:B------:R-:W0:Y:S01]  /*0030*/  S2R R5, SR_TID.Y ;  /* 0x0000000000057919 */ /* 0x000e220000002200 */
[----:B------:R-:W0:Y:S01]  /*0040*/  LDCU UR6, c[0x0][0x364] ;  /* 0x00006c80ff0677ac */ /* 0x000e220008000800 */
[----:B------:R-:W1:Y:S01]  /*0050*/  S2R R3, SR_CTAID.X ;  /* 0x0000000000037919 */ /* 0x000e620000002500 */
[----:B------:R-:W2:Y:S01]  /*0060*/  LDCU UR4, c[0x0][0x38c] ;  /* 0x00007180ff0477ac */ /* 0x000ea20008000800 */
[----:B------:R-:W1:Y:S01]  /*0070*/  S2R R2, SR_TID.X ;  /* 0x0000000000027919 */ /* 0x000e620000002100 */
[----:B--2---:R-:W-:Y:S01]  /*0080*/  UIADD3 UR4, UPT, UPT, UR4, -0x1, URZ ;  /* 0xffffffff04047890 */ /* 0x004fe2000fffe0ff */
[----:B0-----:R-:W-:Y:S01]  /*0090*/  IMAD R0, R0, UR6, R5 ;  /* 0x0000000600007c24 */ /* 0x001fe2000f8e0205 */
[----:B------:R-:W0:Y:S01]  /*00a0*/  LDCU.64 UR6, c[0x0][0x358] ;  /* 0x00006b00ff0677ac */ /* 0x000e220008000a00 */
[----:B------:R-:W2:Y:S03]  /*00b0*/  LDC R5, c[0x0][0x388] ;  /* 0x0000e200ff057b82 */ /* 0x000ea60000000800 */
[----:B------:R-:W-:Y:S01]  /*00c0*/  ISETP.NE.AND P0, PT, R0, RZ, PT ;  /* 0x000000ff0000720c */ /* 0x000fe20003f05270 */
[----:B-1----:R-:W-:-:S05]  /*00d0*/  IMAD R3, R3, UR5, R2 ;  /* 0x0000000503037c24 */ /* 0x002fca000f8e0202 */
[----:B------:R-:W-:-:S04]  /*00e0*/  ISETP.NE.OR P1, PT, R3, RZ, !P0 ;  /* 0x000000ff0300720c */ /* 0x000fc80004725670 */
[----:B------:R-:W-:-:S13]  /*00f0*/  ISETP.GE.OR P1, PT, R0, UR4, P1 ;  /* 0x0000000400007c0c */ /* 0x000fda0008f26670 */
[----:B------:R-:W1:Y:S01]  /*0100*/  @!P1 LDC.64 R6, c[0x0][0x380] ;  /* 0x0000e000ff069b82 */ /* 0x000e620000000a00 */
[----:B--2---:R-:W-:-:S04]  /*0110*/  @!P1 IMAD R9, R0, R5, RZ ;  /* 0x0000000500099224 */ /* 0x004fc800078e02ff */
[----:B-1----:R-:W-:-:S05]  /*0120*/  @!P1 IMAD.WIDE R6, R9, 0x4, R6 ;  /* 0x0000000409069825 */ /* 0x002fca00078e0206 */
[----:B0-----:R-:W2:Y:S01]  /*0130*/  @!P1 LDG.E R17, desc[UR6][R6.64+0x4] ;  /* 0x0000040606119981 */ /* 0x001ea2000c1e1900 */
[----:B------:R-:W-:-:S05]  /*0140*/  VIADD R2, R5, 0xffffffff ;  /* 0xffffffff05027836 */ /* 0x000fca0000000000 */
[----:B------:R-:W-:-:S04]  /*0150*/  ISETP.NE.OR P0, PT, R3, R2, !P0 ;  /* 0x000000020300720c */ /* 0x000fc80004705670 */
[----:B------:R-:W-:-:S13]  /*0160*/  ISETP.GE.OR P0, PT, R0, UR4, P0 ;  /* 0x0000000400007c0c */ /* 0x000fda0008706670 */
[----:B------:R-:W0:Y:S01]  /*0170*/  @!P0 LDC.64 R12, c[0x0][0x380] ;  /* 0x0000e000ff0c8b82 */ /* 0x000e220000000a00 */
[----:B------:R-:W-:Y:S01]  /*0180*/  @!P0 IMAD R10, R0, R5, RZ ;  /* 0x00000005000a8224 */ /* 0x000fe200078e02ff */
[----:B------:R-:W-:-:S04]  /*0190*/  @!P0 SHF.R.S32.HI R4, RZ, 0x1f, R5 ;  /* 0x0000001fff048819 */ /* 0x000fc80000011405 */
[----:B------:R-:W-:-:S04]  /*01a0*/  @!P0 IADD3 R8, P2, PT, R10, R5, RZ ;  /* 0x000000050a088210 */ /* 0x000fc80007f5e0ff */
[----:B------:R-:W-:Y:S02]  /*01b0*/  @!P0 LEA.HI.X.SX32 R4, R10, R4, 0x1, P2 ;  /* 0x000000040a048211 */ /* 0x000fe400010f0eff */
[----:B0-----:R-:W-:-:S04]  /*01c0*/  @!P0 LEA R12, P2, R8, R12, 0x2 ;  /* 0x0000000c080c8211 */ /* 0x001fc800078410ff */
[----:B------:R-:W-:Y:S02]  /*01d0*/  @!P0 LEA.HI.X R13, R8, R13, R4, 0x2, P2 ;  /* 0x0000000d080d8211 */ /* 0x000fe400010f1404 */
[----:B------:R-:W0:Y:S01]  /*01e0*/  @!P0 LDC.64 R8, c[0x0][0x380] ;  /* 0x0000e000ff088b82 */ /* 0x000e220000000a00 */
[----:B--2---:R1:W-:Y:S04]  /*01f0*/  @!P1 STG.E desc[UR6][R6.64], R17 ;  /* 0x0000001106009986 */ /* 0x0043e8000c101906 */
[----:B------:R-:W2:Y:S01]  /*0200*/  @!P0 LDG.E R13, desc[UR6][R12.64+-0x8] ;  /* 0xfffff8060c0d8981 */ /* 0x000ea2000c1e1900 */
[C---:B------:R-:W-:Y:S01]  /*0210*/  ISETP.GE.AND P1, PT, R3.reuse, 0x1, PT ;  /* 0x000000010300780c */ /* 0x040fe20003f26270 */
[----:B------:R-:W-:-:S03]  /*0220*/  @!P0 IMAD.IADD R11, R3, 0x1, R10 ;  /* 0x00000001030b8824 */ /* 0x000fc600078e020a */
[----:B------:R-:W-:Y:S01]  /*0230*/  ISETP.NE.OR P1, PT, R0, RZ, !P1 ;  /* 0x000000ff0000720c */ /* 0x000fe20004f25670 */
[----:B0-----:R-:W-:-:S03]  /*0240*/  @!P0 IMAD.WIDE R8, R11, 0x4, R8 ;  /* 0x000000040b088825 */ /* 0x001fc600078e0208 */
[----:B------:R-:W-:-:S13]  /*0250*/  ISETP.GE.OR P1, PT, R3, R2, P1 ;  /* 0x000000020300720c */ /* 0x000fda0000f26670 */
[----:B------:R-:W0:Y:S01]  /*0260*/  @!P1 LDC.64 R14, c[0x0][0x380] ;  /* 0x0000e000ff0e9b82 */ /* 0x000e220000000a00 */
[----:B------:R-:W-:-:S04]  /*0270*/  @!P1 IMAD.IADD R19, R3, 0x1, R5 ;  /* 0x0000000103139824 */ /* 0x000fc800078e0205 */
[--C-:B0-----:R-:W-:Y:S01]  /*0280*/  @!P1 IMAD.WIDE R10, R19, 0x4, R14.reuse ;  /* 0x00000004130a9825 */ /* 0x101fe200078e020e */
[----:B--2---:R0:W-:Y:S05]  /*0290*/  @!P0 STG.E desc[UR6][R8.64], R13 ;  /* 0x0000000d08008986 */ /* 0x0041ea000c101906 */
[----:B------:R-:W2:Y:S01]  /*02a0*/  @!P1 LDG.E R11, desc[UR6][R10.64] ;  /* 0x000000060a0b9981 */ /* 0x000ea2000c1e1900 */
[----:B------:R-:W-:Y:S01]  /*02b0*/  ISETP.NE.AND P0, PT, R0, UR4, PT ;  /* 0x0000000400007c0c */ /* 0x000fe2000bf05270 */
[----:B-1----:R-:W-:-:S03]  /*02c0*/  @!P1 IMAD.WIDE.U32 R6, R3, 0x4, R14 ;  /* 0x0000000403069825 */ /* 0x002fc600078e000e */
[----:B------:R-:W-:-:S04]  /*02d0*/  ISETP.LT.OR P0, PT, R3, 0x1, P0 ;  /* 0x000000010300780c */ /* 0x000fc80000701670 */
[----:B------:R-:W-:Y:S01]  /*02e0*/  ISETP.GE.OR P0, PT, R3, R2, P0 ;  /* 0x000000020300720c */ /* 0x000fe20000706670 */
[----:B--2---:R0:W-:-:S12]  /*02f0*/  @!P1 STG.E desc[UR6][R6.64], R11 ;  /* 0x0000000b06009986 */ /* 0x0041d8000c101906 */
[----:B------:R-:W-:Y:S05]  /*0300*/  @P0 EXIT ;  /* 0x000000000000094d */ /* 0x000fea0003800000 */
[----:B0-----:R-:W0:Y:S01]  /*0310*/  LDC.64 R6, c[0x0][0x380] ;  /* 0x0000e000ff067b82 */ /* 0x001e220000000a00 */
[----:B------:R-:W-:-:S04]  /*0320*/  IMAD R3, R0, R5, R3 ;  /* 0x0000000500037224 */ /* 0x000fc800078e0203 */
[----:B0-----:R-:W-:-:S05]  /*0330*/  IMAD.WIDE R2, R3, 0x4, R6 ;  /* 0x0000000403027825 */ /* 0x001fca00078e0206 */
[----:B------:R-:W-:Y:S01]  /*0340*/  STG.E desc[UR6][R2.64], RZ ;  /* 0x000000ff02007986 */ /* 0x000fe2000c101906 */
[----:B------:R-:W-:Y:S05]  /*0350*/  EXIT ;  /* 0x000000000000794d */ /* 0x000fea0003800000 */
.L_x_25:
        /* <DEDUP_REMOVED lines=10> */
.L_x_71:


//--------------------- .text._Z23pressure_poisson_kernelPfPKfS1_iiff --------------------------
	.section	.text._Z23pressure_poisson_kernelPfPKfS1_iiff,"ax",@progbits
	.align	128
        .global         _Z23pressure_poisson_kernelPfPKfS1_iiff
        .type           _Z23pressure_poisson_kernelPfPKfS1_iiff,@function
        .size           _Z23pressure_poisson_kernelPfPKfS1_iiff,(.L_x_66 - _Z23pressure_poisson_kernelPfPKfS1_iiff)
        .other          _Z23pressure_poisson_kernelPfPKfS1_iiff,@"STO_CUDA_ENTRY STV_DEFAULT"
_Z23pressure_poisson_kernelPfPKfS1_iiff:
.text._Z23pressure_poisson_kernelPfPKfS1_iiff:
[----:B------:R-:W-:Y:S01]  /*0000*/  LDC R1, c[0x0][0x37c] ;  /* 0x0000df00ff017b82 */ /* 0x000fe20000000800 */
[----:B------:R-:W0:Y:S01]  /*0010*/  S2R R0, SR_CTAID.X ;  /* 0x0000000000007919 */ /* 0x000e220000002500 */
[----:B------:R-:W1:Y:S01]  /*0020*/  LDCU.64 UR8, c[0x0][0x398] ;  /* 0x00007300ff0877ac */ /* 0x000e620008000a00 */
[----:B------:R-:W0:Y:S01]  /*0030*/  S2R R3, SR_TID.X ;  /* 0x0000000000037919 */ /* 0x000e220000002100 */
[----:B------:R-:W0:Y:S01]  /*0040*/  LDCU UR5, c[0x0][0x360] ;  /* 0x00006c00ff0577ac */ /* 0x000e220008000800 */
[----:B------:R-:W2:Y:S01]  /*0050*/  S2R R2, SR_CTAID.Y ;  /* 0x0000000000027919 */ /* 0x000ea20000002600 */
[----:B------:R-:W2:Y:S01]  /*0060*/  LDCU UR6, c[0x0][0x364] ;  /* 0x00006c80ff0677ac */ /* 0x000ea20008000800 */
[----:B------:R-:W2:Y:S01]  /*0070*/  S2R R5, SR_TID.Y ;  /* 0x0000000000057919 */ /* 0x000ea20000002200 */
[----:B-1----:R-:W-:Y:S01]  /*0080*/  UIADD3 UR4, UPT, UPT, UR8, -0x1, URZ ;  /* 0xffffffff08047890 */ /* 0x002fe2000fffe0ff */
[----:B0-----:R-:W-:-:S05]  /*0090*/  IMAD R0, R0, UR5, R3 ;  /* 0x0000000500007c24 */ /* 0x001fca000f8e0203 */
[----:B------:R-:W-:Y:S01]  /*00a0*/  ISETP.GE.AND P0, PT, R0, UR4, PT ;  /* 0x0000000400007c0c */ /* 0x000fe2000bf06270 */
[----:B------:R-:W-:Y:S01]  /*00b0*/  UIADD3 UR4, UPT, UPT, UR9, -0x1, URZ ;  /* 0xffffffff09047890 */ /* 0x000fe2000fffe0ff */
[----:B--2---:R-:W-:Y:S02]  /*00c0*/  IMAD R2, R2, UR6, R5 ;  /* 0x0000000602027c24 */ /* 0x004fe4000f8e0205 */
[----:B------:R-:W-:-:S04]  /*00d0*/  ISETP.LT.OR P0, PT, R0, 0x1, P0 ;  /* 0x000000010000780c */ /* 0x000fc80000701670 */
[----:B------:R-:W-:-:S04]  /*00e0*/  ISETP.EQ.OR P0, PT, R2, RZ, P0 ;  /* 0x000000ff0200720c */ /* 0x000fc80000702670 */
[----:B------:R-:W-:-:S13]  /*00f0*/  ISETP.GE.OR P0, PT, R2, UR4, P0 ;  /* 0x0000000402007c0c */ /* 0x000fda0008706670 */
[----:B------:R-:W-:Y:S05]  /*0100*/  @P0 EXIT ;  /* 0x000000000000094d */ /* 0x000fea0003800000 */
[----:B------:R-:W0:Y:S01]  /*0110*/  LDC.64 R6, c[0x0][0x388] ;  /* 0x0000e200ff067b82 */ /* 0x000e220000000a00 */
[----:B------:R-:W1:Y:S01]  /*0120*/  LDCU.64 UR6, c[0x0][0x388] ;  /* 0x00007100ff0677ac */ /* 0x000e620008000a00 */
[----:B------:R-:W-:Y:S02]  /*0130*/  IMAD R3, R2, UR8, RZ ;  /* 0x0000000802037c24 */ /* 0x000fe4000f8e02ff */
[----:B------:R-:W-:Y:S01]  /*0140*/  IMAD R9, RZ, RZ, -UR8 ;  /* 0x80000008ff097e24 */ /* 0x000fe2000f8e02ff */
[----:B------:R-:W2:Y:S01]  /*0150*/  LDCU.64 UR4, c[0x0][0x358] ;  /* 0x00006b00ff0477ac */ /* 0x000ea20008000a00 */
[----:B------:R-:W-:Y:S01]  /*0160*/  VIADD R8, R3, UR8 ;  /* 0x0000000803087c36 */ /* 0x000fe20008000000 */
[C---:B------:R-:W-:Y:S01]  /*0170*/  IADD3 R12, P0, PT, R0.reuse, R3, RZ ;  /* 0x00000003000c7210 */ /* 0x040fe20007f1e0ff */
[----:B------:R-:W3:Y:S01]  /*0180*/  LDC.64 R4, c[0x0][0x390] ;  /* 0x0000e400ff047b82 */ /* 0x000ee20000000a00 */
[----:B------:R-:W-:Y:S02]  /*0190*/  IMAD.IADD R2, R0, 0x1, R3 ;  /* 0x0000000100027824 */ /* 0x000fe400078e0203 */
[----:B------:R-:W-:Y:S01]  /*01a0*/  IMAD R9, R9, 0x2, R8 ;  /* 0x0000000209097824 */ /* 0x000fe200078e0208 */
[----:B------:R-:W-:Y:S01]  /*01b0*/  LEA.HI.X.SX32 R3, R3, RZ, 0x1, P0 ;  /* 0x000000ff03037211 */ /* 0x000fe200000f0eff */
[----:B------:R-:W-:-:S02]  /*01c0*/  VIADD R11, R2, UR8 ;  /* 0x00000008020b7c36 */ /* 0x000fc40008000000 */
[----:B------:R-:W-:Y:S01]  /*01d0*/  IMAD.IADD R9, R0, 0x1, R9 ;  /* 0x0000000100097824 */ /* 0x000fe200078e0209 */
[----:B------:R-:W4:Y:S01]  /*01e0*/  LDC.64 R16, c[0x0][0x3a0] ;  /* 0x0000e800ff107b82 */ /* 0x000f220000000a00 */
[----:B-1----:R-:W-:Y:S01]  /*01f0*/  LEA R8, P0, R12, UR6, 0x2 ;  /* 0x000000060c087c11 */ /* 0x002fe2000f8010ff */
[----:B0-----:R-:W-:-:S04]  /*0200*/  IMAD.WIDE R10, R11, 0x4, R6 ;  /* 0x000000040b0a7825 */ /* 0x001fc800078e0206 */
[----:B------:R-:W-:Y:S01]  /*0210*/  IMAD.WIDE R6, R9, 0x4, R6 ;  /* 0x0000000409067825 */ /* 0x000fe200078e0206 */
[----:B------:R-:W-:Y:S01]  /*0220*/  LEA.HI.X R9, R12, UR7, R3, 0x2, P0 ;  /* 0x000000070c097c11 */ /* 0x000fe200080f1403 */
[----:B--2---:R-:W2:Y:S02]  /*0230*/  LDG.E R10, desc[UR4][R10.64] ;  /* 0x000000040a0a7981 */ /* 0x004ea4000c1e1900 */
[----:B---3--:R-:W-:Y:S02]  /*0240*/  IMAD.WIDE R4, R2, 0x4, R4 ;  /* 0x0000000402047825 */ /* 0x008fe400078e0204 */
[----:B------:R-:W2:Y:S04]  /*0250*/  LDG.E R7, desc[UR4][R6.64] ;  /* 0x0000000406077981 */ /* 0x000ea8000c1e1900 */
[----:B------:R-:W3:Y:S04]  /*0260*/  LDG.E R12, desc[UR4][R8.64+0x4] ;  /* 0x00000404080c7981 */ /* 0x000ee8000c1e1900 */
[----:B------:R-:W3:Y:S04]  /*0270*/  LDG.E R15, desc[UR4][R8.64+-0x4] ;  /* 0xfffffc04080f7981 */ /* 0x000ee8000c1e1900 */
[----:B------:R-:W5:Y:S01]  /*0280*/  LDG.E R5, desc[UR4][R4.64] ;  /* 0x0000000404057981 */ /* 0x000f62000c1e1900 */
[----:B----4-:R-:W-:Y:S01]  /*0290*/  FMUL R0, R16, R16 ;  /* 0x0000001010007220 */ /* 0x010fe20000400000 */
[----:B------:R-:W-:Y:S01]  /*02a0*/  FMUL R13, R17, R17 ;  /* 0x00000011110d7220 */ /* 0x000fe20000400000 */
[----:B------:R-:W-:Y:S03]  /*02b0*/  BSSY.RECONVERGENT B0, `(.L_x_26) ;  /* 0x0000014000007945 */ /* 0x000fe60003800200 */
[----:B------:R-:W-:-:S04]  /*02c0*/  FADD R3, R0, R13 ;  /* 0x0000000d00037221 */ /* 0x000fc80000000000 */
[----:B------:R-:W-:-:S04]  /*02d0*/  FADD R3, R3, R3 ;  /* 0x0000000303037221 */ /* 0x000fc80000000000 */
[----:B------:R-:W0:Y:S01]  /*02e0*/  MUFU.RCP R14, R3 ;  /* 0x00000003000e7308 */ /* 0x000e220000001000 */
[----:B--2---:R-:W-:-:S04]  /*02f0*/  FADD R7, R10, R7 ;  /* 0x000000070a077221 */ /* 0x004fc80000000000 */
[----:B------:R-:W-:Y:S01]  /*0300*/  FMUL R6, R0, R7 ;  /* 0x0000000700067220 */ /* 0x000fe20000400000 */
[----:B---3--:R-:W-:Y:S01]  /*0310*/  FADD R12, R12, R15 ;  /* 0x0000000f0c0c7221 */ /* 0x008fe20000000000 */
[----:B-----5:R-:W-:-:S03]  /*0320*/  FMUL R7, R0, R5 ;  /* 0x0000000500077220 */ /* 0x020fc60000400000 */
[----:B------:R-:W-:Y:S01]  /*0330*/  FFMA R0, R13, R12, R6 ;  /* 0x0000000c0d007223 */ /* 0x000fe20000000006 */
[----:B0-----:R-:W-:-:S03]  /*0340*/  FFMA R5, -R3, R14, 1 ;  /* 0x3f80000003057423 */ /* 0x001fc6000000010e */
[----:B------:R-:W-:Y:S01]  /*0350*/  FFMA R0, -R13, R7, R0 ;  /* 0x000000070d007223 */ /* 0x000fe20000000100 */
[----:B------:R-:W-:-:S03]  /*0360*/  FFMA R5, R14, R5, R14 ;  /* 0x000000050e057223 */ /* 0x000fc6000000000e */
[----:B------:R-:W0:Y:S01]  /*0370*/  FCHK P0, R0, R3 ;  /* 0x0000000300007302 */ /* 0x000e220000000000 */
[----:B------:R-:W-:-:S04]  /*0380*/  FFMA R4, R0, R5, RZ ;  /* 0x0000000500047223 */ /* 0x000fc800000000ff */
[----:B------:R-:W-:-:S04]  /*0390*/  FFMA R6, -R3, R4, R0 ;  /* 0x0000000403067223 */ /* 0x000fc80000000100 */
[----:B------:R-:W-:Y:S01]  /*03a0*/  FFMA R7, R5, R6, R4 ;  /* 0x0000000605077223 */ /* 0x000fe20000000004 */
[----:B0-----:R-:W-:Y:S06]  /*03b0*/  @!P0 BRA `(.L_x_27) ;  /* 0x00000000000c8947 */ /* 0x001fec0003800000 */
[----:B------:R-:W-:-:S07]  /*03c0*/  MOV R4, 0x3e0 ;  /* 0x000003e000047802 */ /* 0x000fce0000000f00 */
[----:B------:R-:W-:Y:S05]  /*03d0*/  CALL.REL.NOINC `($__internal_1_$__cuda_sm3x_div_rn_noftz_f32_slowpath) ;  /* 0x0000000000187944 */ /* 0x000fea0003c00000 */
[----:B------:R-:W-:-:S07]  /*03e0*/  MOV R7, R0 ;  /* 0x0000000000077202 */ /* 0x000fce0000000f00 */
.L_x_27:
[----:B------:R-:W-:Y:S05]  /*03f0*/  BSYNC.RECONVERGENT B0 ;  /* 0x0000000000007941 */ /* 0x000fea0003800200 */
.L_x_26:
[----:B------:R-:W0:Y:S02]  /*0400*/  LDC.64 R4, c[0x0][0x380] ;  /* 0x0000e000ff047b82 */ /* 0x000e240000000a00 */
[----:B0-----:R-:W-:-:S05]  /*0410*/  IMAD.WIDE R2, R2, 0x4, R4 ;  /* 0x0000000402027825 */ /* 0x001fca00078e0204 */
[----:B------:R-:W-:Y:S01]  /*0420*/  STG.E desc[UR4][R2.64], R7 ;  /* 0x0000000702007986 */ /* 0x000fe2000c101904 */
[----:B------:R-:W-:Y:S05]  /*0430*/  EXIT ;  /* 0x000000000000794d */ /* 0x000fea0003800000 */
        .weak           $__internal_1_$__cuda_sm3x_div_rn_noftz_f32_slowpath
        .type           $__internal_1_$__cuda_sm3x_div_rn_noftz_f32_slowpath,@function
        .size           $__internal_1_$__cuda_sm3x_div_rn_noftz_f32_slowpath,(.L_x_66 - $__internal_1_$__cuda_sm3x_div_rn_noftz_f32_slowpath)
$__internal_1_$__cuda_sm3x_div_rn_noftz_f32_slowpath:
[--C-:B------:R-:W-:Y:S01]  /*0440*/  SHF.R.U32.HI R6, RZ, 0x17, R3.reuse ;  /* 0x00000017ff067819 */ /* 0x100fe20000011603 */
[----:B------:R-:W-:Y:S01]  /*0450*/  BSSY.RECONVERGENT B1, `(.L_x_28) ;  /* 0x0000064000017945 */ /* 0x000fe20003800200 */
[--C-:B------:R-:W-:Y:S01]  /*0460*/  SHF.R.U32.HI R5, RZ, 0x17, R0.reuse ;  /* 0x00000017ff057819 */ /* 0x100fe20000011600 */
[----:B------:R-:W-:Y:S01]  /*0470*/  IMAD.MOV.U32 R7, RZ, RZ, R0 ;  /* 0x000000ffff077224 */ /* 0x000fe200078e0000 */
[----:B------:R-:W-:Y:S01]  /*0480*/  LOP3.LUT R6, R6, 0xff, RZ, 0xc0, !PT ;  /* 0x000000ff06067812 */ /* 0x000fe200078ec0ff */
[----:B------:R-:W-:Y:S01]  /*0490*/  IMAD.MOV.U32 R8, RZ, RZ, R3 ;  /* 0x000000ffff087224 */ /* 0x000fe200078e0003 */
[----:B------:R-:W-:-:S03]  /*04a0*/  LOP3.LUT R5, R5, 0xff, RZ, 0xc0, !PT ;  /* 0x000000ff05057812 */ /* 0x000fc600078ec0ff */
[----:B------:R-:W-:Y:S02]  /*04b0*/  VIADD R11, R6, 0xffffffff ;  /* 0xffffffff060b7836 */ /* 0x000fe40000000000 */
[----:B------:R-:W-:-:S03]  /*04c0*/  VIADD R10, R5, 0xffffffff ;  /* 0xffffffff050a7836 */ /* 0x000fc60000000000 */
[----:B------:R-:W-:-:S04]  /*04d0*/  ISETP.GT.U32.AND P0, PT, R11, 0xfd, PT ;  /* 0x000000fd0b00780c */ /* 0x000fc80003f04070 */
[----:B------:R-:W-:-:S13]  /*04e0*/  ISETP.GT.U32.OR P0, PT, R10, 0xfd, P0 ;  /* 0x000000fd0a00780c */ /* 0x000fda0000704470 */
        /* <DEDUP_REMOVED lines=18> */
[----:B------:R-:W-:Y:S02]  /*0610*/  ISETP.GE.AND P0, PT, R10, RZ, PT ;  /* 0x000000ff0a00720c */ /* 0x000fe40003f06270 */
[----:B------:R-:W-:-:S11]  /*0620*/  ISETP.GE.AND P1, PT, R11, RZ, PT ;  /* 0x000000ff0b00720c */ /* 0x000fd60003f26270 */
[----:B------:R-:W-:Y:S02]  /*0630*/  @P0 IMAD.MOV.U32 R9, RZ, RZ, RZ ;  /* 0x000000ffff090224 */ /* 0x000fe400078e00ff */
[----:B------:R-:W-:Y:S01]  /*0640*/  @!P0 FFMA R7, R0, 1.84467440737095516160e+19, RZ ;  /* 0x5f80000000078823 */ /* 0x000fe200000000ff */
[----:B------:R-:W-:Y:S02]  /*0650*/  @!P0 IMAD.MOV.U32 R9, RZ, RZ, -0x40 ;  /* 0xffffffc0ff098424 */ /* 0x000fe400078e00ff */
[----:B------:R-:W-:Y:S02]  /*0660*/  @!P1 FFMA R8, R3, 1.84467440737095516160e+19, RZ ;  /* 0x5f80000003089823 */ /* 0x000fe400000000ff */
[----:B------:R-:W-:-:S07]  /*0670*/  @!P1 VIADD R9, R9, 0x40 ;  /* 0x0000004009099836 */ /* 0x000fce0000000000 */
.L_x_29:
[----:B------:R-:W-:Y:S01]  /*0680*/  LEA R3, R6, 0xc0800000, 0x17 ;  /* 0xc080000006037811 */ /* 0x000fe200078eb8ff */
[----:B------:R-:W-:Y:S01]  /*0690*/  BSSY.RECONVERGENT B2, `(.L_x_34) ;  /* 0x0000036000027945 */ /* 0x000fe20003800200 */
[----:B------:R-:W-:-:S03]  /*06a0*/  IADD3 R5, PT, PT, R5, -0x7f, RZ ;  /* 0xffffff8105057810 */ /* 0x000fc60007ffe0ff */
[----:B------:R-:W-:Y:S01]  /*06b0*/  IMAD.IADD R3, R8, 0x1, -R3 ;  /* 0x0000000108037824 */ /* 0x000fe200078e0a03 */
[C---:B------:R-:W-:Y:S01]  /*06c0*/  IADD3 R6, PT, PT, R5.reuse, 0x7f, -R6 ;  /* 0x0000007f05067810 */ /* 0x040fe20007ffe806 */
[----:B------:R-:W-:Y:S02]  /*06d0*/  IMAD R0, R5, -0x800000, R7 ;  /* 0xff80000005007824 */ /* 0x000fe400078e0207 */
[----:B------:R-:W0:Y:S01]  /*06e0*/  MUFU.RCP R8, R3 ;  /* 0x0000000300087308 */ /* 0x000e220000001000 */
[----:B------:R-:W-:Y:S01]  /*06f0*/  FADD.FTZ R11, -R3, -RZ ;  /* 0x800000ff030b7221 */ /* 0x000fe20000010100 */
[----:B------:R-:W-:-:S03]  /*0700*/  IMAD.IADD R6, R6, 0x1, R9 ;  /* 0x0000000106067824 */ /* 0x000fc600078e0209 */
        /* <DEDUP_REMOVED lines=8> */
[----:B------:R-:W-:-:S05]  /*0790*/  LOP3.LUT R3, R3, 0xff, RZ, 0xc0, !PT ;  /* 0x000000ff03037812 */ /* 0x000fca00078ec0ff */
[----:B------:R-:W-:-:S04]  /*07a0*/  IMAD.IADD R9, R3, 0x1, R6 ;  /* 0x0000000103097824 */ /* 0x000fc800078e0206 */
[----:B------:R-:W-:-:S05]  /*07b0*/  VIADD R3, R9, 0xffffffff ;  /* 0xffffffff09037836 */ /* 0x000fca0000000000 */
        /* <DEDUP_REMOVED lines=10> */
[CCC-:B------:R-:W-:Y:S01]  /*0860*/  FFMA.RM R6, R10.reuse, R8.reuse, R7.reuse ;  /* 0x000000080a067223 */ /* 0x1c0fe20000004007 */
[C---:B------:R-:W-:Y:S02]  /*0870*/  ISETP.NE.AND P2, PT, R9.reuse, RZ, PT ;  /* 0x000000ff0900720c */ /* 0x040fe40003f45270 */
[----:B------:R-:W-:Y:S02]  /*0880*/  ISETP.NE.AND P1, PT, R9, RZ, PT ;  /* 0x000000ff0900720c */ /* 0x000fe40003f25270 */
[----:B------:R-:W-:Y:S01]  /*0890*/  LOP3.LUT R5, R3, 0x7fffff, RZ, 0xc0, !PT ;  /* 0x007fffff03057812 */ /* 0x000fe200078ec0ff */
[----:B------:R-:W-:Y:S01]  /*08a0*/  FFMA.RP R3, R10, R8, R7 ;  /* 0x000000080a037223 */ /* 0x000fe20000008007 */
[C---:B------:R-:W-:Y:S01]  /*08b0*/  VIADD R8, R9.reuse, 0x20 ;  /* 0x0000002009087836 */ /* 0x040fe20000000000 */
[----:B------:R-:W-:Y:S02]  /*08c0*/  IADD3 R7, PT, PT, -R9, RZ, RZ ;  /* 0x000000ff09077210 */ /* 0x000fe40007ffe1ff */
[----:B------:R-:W-:-:S02]  /*08d0*/  LOP3.LUT R5, R5, 0x800000, RZ, 0xfc, !PT ;  /* 0x0080000005057812 */ /* 0x000fc400078efcff */
[----:B------:R-:W-:Y:S02]  /*08e0*/  FSETP.NEU.FTZ.AND P0, PT, R3, R6, PT ;  /* 0x000000060300720b */ /* 0x000fe40003f1d000 */
[----:B------:R-:W-:Y:S02]  /*08f0*/  SHF.L.U32 R8, R5, R8, RZ ;  /* 0x0000000805087219 */ /* 0x000fe400000006ff */
[----:B------:R-:W-:Y:S02]  /*0900*/  SEL R6, R7, RZ, P2 ;  /* 0x000000ff07067207 */ /* 0x000fe40001000000 */
[----:B------:R-:W-:Y:S02]  /*0910*/  ISETP.NE.AND P1, PT, R8, RZ, P1 ;  /* 0x000000ff0800720c */ /* 0x000fe40000f25270 */
[----:B------:R-:W-:Y:S02]  /*0920*/  SHF.R.U32.HI R6, RZ, R6, R5 ;  /* 0x00000006ff067219 */ /* 0x000fe40000011605 */
[----:B------:R-:W-:-:S02]  /*0930*/  PLOP3.LUT P0, PT, P0, P1, PT, 0xf8, 0x8f ;  /* 0x00000000008f781c */ /* 0x000fc40000703f70 */
[----:B------:R-:W-:Y:S02]  /*0940*/  SHF.R.U32.HI R8, RZ, 0x1, R6 ;  /* 0x00000001ff087819 */ /* 0x000fe40000011606 */
[----:B------:R-:W-:-:S04]  /*0950*/  SEL R3, RZ, 0x1, !P0 ;  /* 0x00000001ff037807 */ /* 0x000fc80004000000 */
[----:B------:R-:W-:-:S04]  /*0960*/  LOP3.LUT R3, R3, 0x1, R8, 0xf8, !PT ;  /* 0x0000000103037812 */ /* 0x000fc800078ef808 */
[----:B------:R-:W-:-:S05]  /*0970*/  LOP3.LUT R3, R3, R6, RZ, 0xc0, !PT ;  /* 0x0000000603037212 */ /* 0x000fca00078ec0ff */
[----:B------:R-:W-:-:S05]  /*0980*/  IMAD.IADD R3, R8, 0x1, R3 ;  /* 0x0000000108037824 */ /* 0x000fca00078e0203 */
[----:B------:R-:W-:Y:S01]  /*0990*/  LOP3.LUT R0, R3, R0, RZ, 0xfc, !PT ;  /* 0x0000000003007212 */ /* 0x000fe200078efcff */
[----:B------:R-:W-:Y:S06]  /*09a0*/  BRA `(.L_x_37) ;  /* 0x0000000000107947 */ /* 0x000fec0003800000 */
.L_x_36:
[----:B------:R-:W-:-:S04]  /*09b0*/  LOP3.LUT R0, R0, 0x80000000, RZ, 0xc0, !PT ;  /* 0x8000000000007812 */ /* 0x000fc800078ec0ff */
[----:B------:R-:W-:Y:S01]  /*09c0*/  LOP3.LUT R0, R0, 0x7f800000, RZ, 0xfc, !PT ;  /* 0x7f80000000007812 */ /* 0x000fe200078efcff */
[----:B------:R-:W-:Y:S06]  /*09d0*/  BRA `(.L_x_37) ;  /* 0x0000000000047947 */ /* 0x000fec0003800000 */
.L_x_35:
[----:B------:R-:W-:-:S07]  /*09e0*/  IMAD R0, R6, 0x800000, R0 ;  /* 0x0080000006007824 */ /* 0x000fce00078e0200 */
.L_x_37:
[----:B------:R-:W-:Y:S05]  /*09f0*/  BSYNC.RECONVERGENT B2 ;  /* 0x0000000000027941 */ /* 0x000fea0003800200 */
.L_x_34:
[----:B------:R-:W-:Y:S05]  /*0a00*/  BRA `(.L_x_38) ;  /* 0x0000000000207947 */ /* 0x000fea0003800000 */
.L_x_33:
[----:B------:R-:W-:-:S04]  /*0a10*/  LOP3.LUT R0, R8, 0x80000000, R7, 0x48, !PT ;  /* 0x8000000008007812 */ /* 0x000fc800078e4807 */
[----:B------:R-:W-:Y:S01]  /*0a20*/  LOP3.LUT R0, R0, 0x7f800000, RZ, 0xfc, !PT ;  /* 0x7f80000000007812 */ /* 0x000fe200078efcff */
[----:B------:R-:W-:Y:S06]  /*0a30*/  BRA `(.L_x_38) ;  /* 0x0000000000147947 */ /* 0x000fec0003800000 */
.L_x_32:
[----:B------:R-:W-:Y:S01]  /*0a40*/  LOP3.LUT R0, R8, 0x80000000, R7, 0x48, !PT ;  /* 0x8000000008007812 */ /* 0x000fe200078e4807 */
[----:B------:R-:W-:Y:S06]  /*0a50*/  BRA `(.L_x_38) ;  /* 0x00000000000c7947 */ /* 0x000fec0003800000 */
.L_x_31:
[----:B------:R-:W0:Y:S01]  /*0a60*/  MUFU.RSQ R0, -QNAN ;  /* 0xffc0000000007908 */ /* 0x000e220000001400 */
[----:B------:R-:W-:Y:S05]  /*0a70*/  BRA `(.L_x_38) ;  /* 0x0000000000047947 */ /* 0x000fea0003800000 */
.L_x_30:
[----:B------:R-:W-:-:S07]  /*0a80*/  FADD.FTZ R0, R0, R3 ;  /* 0x0000000300007221 */ /* 0x000fce0000010000 */
.L_x_38:
[----:B------:R-:W-:Y:S05]  /*0a90*/  BSYNC.RECONVERGENT B1 ;  /* 0x0000000000017941 */ /* 0x000fea0003800200 */
.L_x_28:
[----:B------:R-:W-:-:S04]  /*0aa0*/  IMAD.MOV.U32 R5, RZ, RZ, 0x0 ;  /* 0x00000000ff057424 */ /* 0x000fc800078e00ff */
[----:B0-----:R-:W-:Y:S05]  /*0ab0*/  RET.REL.NODEC R4 `(_Z23pressure_poisson_kernelPfPKfS1_iiff) ;  /* 0xfffffff404507950 */ /* 0x001fea0003c3ffff */
.L_x_39:
        /* <DEDUP_REMOVED lines=12> */
.L_x_66:


//--------------------- .text._Z16compute_b_kernelPfPKfS1_iiffff --------------------------
	.section	.text._Z16compute_b_kernelPfPKfS1_iiffff,"ax",@progbits
	.align	128
        .global         _Z16compute_b_kernelPfPKfS1_iiffff
        .type           _Z16compute_b_kernelPfPKfS1_iiffff,@function
        .size           _Z16compute_b_kernelPfPKfS1_iiffff,(.L_x_68 - _Z16compute_b_kernelPfPKfS1_iiffff)
        .other          _Z16compute_b_kernelPfPKfS1_iiffff,@"STO_CUDA_ENTRY STV_DEFAULT"
_Z16compute_b_kernelPfPKfS1_iiffff:
.text._Z16compute_b_kernelPfPKfS1_iiffff:
        /* <DEDUP_REMOVED lines=17> */
[----:B------:R-:W0:Y:S01]  /*0110*/  LDCU.64 UR6, c[0x0][0x388] ;  /* 0x00007100ff0677ac */ /* 0x000e220008000a00 */
[----:B------:R-:W-:Y:S01]  /*0120*/  IMAD R9, R0, UR8, RZ ;  /* 0x0000000800097c24 */ /* 0x000fe2000f8e02ff */
[----:B------:R-:W1:Y:S01]  /*0130*/  LDC R7, c[0x0][0x3a4] ;  /* 0x0000e900ff077b82 */ /* 0x000e620000000800 */
[----:B------:R-:W2:Y:S03]  /*0140*/  LDCU.64 UR4, c[0x0][0x358] ;  /* 0x00006b00ff0477ac */ /* 0x000ea60008000a00 */
[----:B------:R-:W-:-:S04]  /*0150*/  IADD3 R6, P0, PT, R8, R9, RZ ;  /* 0x0000000908067210 */ /* 0x000fc80007f1e0ff */
[----:B------:R-:W-:Y:S01]  /*0160*/  LEA.HI.X.SX32 R3, R9, RZ, 0x1, P0 ;  /* 0x000000ff09037211 */ /* 0x000fe200000f0eff */
[----:B------:R-:W-:-:S03]  /*0170*/  IMAD.SHL.U32 R5, R6, 0x4, RZ ;  /* 0x0000000406057824 */ /* 0x000fc600078e00ff */
[----:B------:R-:W-:Y:S02]  /*0180*/  SHF.L.U64.HI R6, R6, 0x2, R3 ;  /* 0x0000000206067819 */ /* 0x000fe40000010203 */
[----:B0-----:R-:W-:-:S04]  /*0190*/  IADD3 R2, P0, PT, R5, UR6, RZ ;  /* 0x0000000605027c10 */ /* 0x001fc8000ff1e0ff */
[----:B------:R-:W-:-:S05]  /*01a0*/  IADD3.X R3, PT, PT, R6, UR7, RZ, P0, !PT ;  /* 0x0000000706037c10 */ /* 0x000fca00087fe4ff */
[----:B--2---:R-:W2:Y:S04]  /*01b0*/  LDG.E R0, desc[UR4][R2.64+0x4] ;  /* 0x0000040402007981 */ /* 0x004ea8000c1e1900 */
[----:B------:R0:W2:Y:S01]  /*01c0*/  LDG.E R11, desc[UR4][R2.64+-0x4] ;  /* 0xfffffc04020b7981 */ /* 0x0000a2000c1e1900 */
[----:B-1----:R-:W-:Y:S01]  /*01d0*/  FADD R7, R7, R7 ;  /* 0x0000000707077221 */ /* 0x002fe20000000000 */
[----:B------:R-:W-:Y:S03]  /*01e0*/  BSSY.RECONVERGENT B0, `(.L_x_40) ;  /* 0x0000014000007945 */ /* 0x000fe60003800200 */
[----:B------:R-:W1:Y:S01]  /*01f0*/  MUFU.RCP R4, R7 ;  /* 0x0000000700047308 */ /* 0x000e620000001000 */
[----:B0-----:R-:W-:-:S02]  /*0200*/  IMAD.IADD R2, R8, 0x1, R9 ;  /* 0x0000000108027824 */ /* 0x001fc400078e0209 */
[----:B-1----:R-:W-:-:S04]  /*0210*/  FFMA R13, -R7, R4, 1 ;  /* 0x3f800000070d7423 */ /* 0x002fc80000000104 */
[----:B------:R-:W-:Y:S01]  /*0220*/  FFMA R13, R4, R13, R4 ;  /* 0x0000000d040d7223 */ /* 0x000fe20000000004 */
[----:B------:R-:W-:Y:S02]  /*0230*/  VIADD R4, R9, UR8 ;  /* 0x0000000809047c36 */ /* 0x000fe40008000000 */
[----:B--2---:R-:W-:Y:S01]  /*0240*/  FADD R0, R0, -R11 ;  /* 0x8000000b00007221 */ /* 0x004fe20000000000 */
[----:B------:R-:W-:-:S03]  /*0250*/  IMAD R11, RZ, RZ, -UR8 ;  /* 0x80000008ff0b7e24 */ /* 0x000fc6000f8e02ff */
[----:B------:R-:W0:Y:S01]  /*0260*/  FCHK P0, R0, R7 ;  /* 0x0000000700007302 */ /* 0x000e220000000000 */
[----:B------:R-:W-:Y:S01]  /*0270*/  FFMA R10, R0, R13, RZ ;  /* 0x0000000d000a7223 */ /* 0x000fe200000000ff */
[----:B------:R-:W-:-:S03]  /*0280*/  LEA R3, R11, R4, 0x1 ;  /* 0x000000040b037211 */ /* 0x000fc600078e08ff */
[----:B------:R-:W-:Y:S02]  /*0290*/  FFMA R4, -R7, R10, R0 ;  /* 0x0000000a07047223 */ /* 0x000fe40000000100 */
[----:B------:R-:W-:Y:S02]  /*02a0*/  IMAD.IADD R8, R8, 0x1, R3 ;  /* 0x0000000108087824 */ /* 0x000fe400078e0203 */
[----:B------:R-:W-:Y:S01]  /*02b0*/  FFMA R4, R13, R4, R10 ;  /* 0x000000040d047223 */ /* 0x000fe2000000000a */
[----:B------:R-:W-:Y:S01]  /*02c0*/  VIADD R10, R2, UR8 ;  /* 0x00000008020a7c36 */ /* 0x000fe20008000000 */
[----:B0-----:R-:W-:Y:S06]  /*02d0*/  @!P0 BRA `(.L_x_41) ;  /* 0x0000000000108947 */ /* 0x001fec0003800000 */
[----:B------:R-:W-:Y:S02]  /*02e0*/  MOV R3, R7 ;  /* 0x0000000700037202 */ /* 0x000fe40000000f00 */
[----:B------:R-:W-:-:S07]  /*02f0*/  MOV R12, 0x310 ;  /* 0x00000310000c7802 */ /* 0x000fce0000000f00 */
[----:B------:R-:W-:Y:S05]  /*0300*/  CALL.REL.NOINC `($__internal_3_$__cuda_sm3x_div_rn_noftz_f32_slowpath) ;  /* 0x0000000800347944 */ /* 0x000fea0003c00000 */
[----:B------:R-:W-:-:S07]  /*0310*/  IMAD.MOV.U32 R4, RZ, RZ, R0 ;  /* 0x000000ffff047224 */ /* 0x000fce00078e0000 */
.L_x_41:
[----:B------:R-:W-:Y:S05]  /*0320*/  BSYNC.RECONVERGENT B0 ;  /* 0x0000000000007941 */ /* 0x000fea0003800200 */
.L_x_40:
[----:B------:R-:W0:Y:S08]  /*0330*/  LDC.64 R14, c[0x0][0x390] ;  /* 0x0000e400ff0e7b82 */ /* 0x000e300000000a00 */
[----:B------:R-:W1:Y:S01]  /*0340*/  LDC R3, c[0x0][0x3a8] ;  /* 0x0000ea00ff037b82 */ /* 0x000e620000000800 */
[----:B0-----:R-:W-:-:S04]  /*0350*/  IMAD.WIDE R12, R10, 0x4, R14 ;  /* 0x000000040a0c7825 */ /* 0x001fc800078e020e */
[----:B------:R-:W-:Y:S01]  /*0360*/  IMAD.WIDE R14, R8, 0x4, R14 ;  /* 0x00000004080e7825 */ /* 0x000fe200078e020e */
[----:B------:R-:W2:Y:S05]  /*0370*/  LDG.E R0, desc[UR4][R12.64] ;  /* 0x000000040c007981 */ /* 0x000eaa000c1e1900 */
[----:B------:R-:W2:Y:S01]  /*0380*/  LDG.E R15, desc[UR4][R14.64] ;  /* 0x000000040e0f7981 */ /* 0x000ea2000c1e1900 */
[----:B-1----:R-:W-:Y:S01]  /*0390*/  FADD R3, R3, R3 ;  /* 0x0000000303037221 */ /* 0x002fe20000000000 */
[----:B------:R-:W-:Y:S03]  /*03a0*/  BSSY.RECONVERGENT B0, `(.L_x_42) ;  /* 0x000000d000007945 */ /* 0x000fe60003800200 */
[----:B------:R-:W0:Y:S02]  /*03b0*/  MUFU.RCP R16, R3 ;  /* 0x0000000300107308 */ /* 0x000e240000001000 */
[----:B0-----:R-:W-:-:S04]  /*03c0*/  FFMA R9, -R3, R16, 1 ;  /* 0x3f80000003097423 */ /* 0x001fc80000000110 */
[----:B------:R-:W-:Y:S01]  /*03d0*/  FFMA R9, R16, R9, R16 ;  /* 0x0000000910097223 */ /* 0x000fe20000000010 */
[----:B--2---:R-:W-:-:S04]  /*03e0*/  FADD R0, R0, -R15 ;  /* 0x8000000f00007221 */ /* 0x004fc80000000000 */
[----:B------:R-:W0:Y:S01]  /*03f0*/  FCHK P0, R0, R3 ;  /* 0x0000000300007302 */ /* 0x000e220000000000 */
[----:B------:R-:W-:-:S04]  /*0400*/  FFMA R16, R0, R9, RZ ;  /* 0x0000000900107223 */ /* 0x000fc800000000ff */
[----:B------:R-:W-:-:S04]  /*0410*/  FFMA R11, -R3, R16, R0 ;  /* 0x00000010030b7223 */ /* 0x000fc80000000100 */
[----:B------:R-:W-:Y:S01]  /*0420*/  FFMA R9, R9, R11, R16 ;  /* 0x0000000b09097223 */ /* 0x000fe20000000010 */
[----:B0-----:R-:W-:Y:S06]  /*0430*/  @!P0 BRA `(.L_x_43) ;  /* 0x00000000000c8947 */ /* 0x001fec0003800000 */
[----:B------:R-:W-:-:S07]  /*0440*/  MOV R12, 0x460 ;  /* 0x00000460000c7802 */ /* 0x000fce0000000f00 */
[----:B------:R-:W-:Y:S05]  /*0450*/  CALL.REL.NOINC `($__internal_3_$__cuda_sm3x_div_rn_noftz_f32_slowpath) ;  /* 0x0000000400e07944 */ /* 0x000fea0003c00000 */
[----:B------:R-:W-:-:S07]  /*0460*/  IMAD.MOV.U32 R9, RZ, RZ, R0 ;  /* 0x000000ffff097224 */ /* 0x000fce00078e0000 */
.L_x_43:
[----:B------:R-:W-:Y:S05]  /*0470*/  BSYNC.RECONVERGENT B0 ;  /* 0x0000000000007941 */ /* 0x000fea0003800200 */
.L_x_42:
[----:B------:R-:W0:Y:S02]  /*0480*/  LDC.64 R12, c[0x0][0x388] ;  /* 0x0000e200ff0c7b82 */ /* 0x000e240000000a00 */
[----:B0-----:R-:W-:-:S04]  /*0490*/  IMAD.WIDE R10, R10, 0x4, R12 ;  /* 0x000000040a0a7825 */ /* 0x001fc800078e020c */
[----:B------:R-:W-:Y:S02]  /*04a0*/  IMAD.WIDE R12, R8, 0x4, R12 ;  /* 0x00000004080c7825 */ /* 0x000fe400078e020c */
[----:B------:R-:W2:Y:S04]  /*04b0*/  LDG.E R10, desc[UR4][R10.64] ;  /* 0x000000040a0a7981 */ /* 0x000ea8000c1e1900 */
[----:B------:R-:W2:Y:S01]  /*04c0*/  LDG.E R13, desc[UR4][R12.64] ;  /* 0x000000040c0d7981 */ /* 0x000ea2000c1e1900 */
[----:B------:R-:W0:Y:S01]  /*04d0*/  MUFU.RCP R0, R3 ;  /* 0x0000000300007308 */ /* 0x000e220000001000 */
[----:B------:R-:W-:Y:S01]  /*04e0*/  BSSY.RECONVERGENT B0, `(.L_x_44) ;  /* 0x000000d000007945 */ /* 0x000fe20003800200 */
        /* <DEDUP_REMOVED lines=8> */
[----:B------:R-:W-:Y:S01]  /*0570*/  IMAD.MOV.U32 R0, RZ, RZ, R14 ;  /* 0x000000ffff007224 */ /* 0x000fe200078e000e */
[----:B------:R-:W-:-:S07]  /*0580*/  MOV R12, 0x5a0 ;  /* 0x000005a0000c7802 */ /* 0x000fce0000000f00 */
[----:B------:R-:W-:Y:S05]  /*0590*/  CALL.REL.NOINC `($__internal_3_$__cuda_sm3x_div_rn_noftz_f32_slowpath) ;  /* 0x0000000400907944 */ /* 0x000fea0003c00000 */
[----:B------:R-:W-:-:S07]  /*05a0*/  MOV R8, R0 ;  /* 0x0000000000087202 */ /* 0x000fce0000000f00 */
.L_x_45:
[----:B------:R-:W-:Y:S05]  /*05b0*/  BSYNC.RECONVERGENT B0 ;  /* 0x0000000000007941 */ /* 0x000fea0003800200 */
.L_x_44:
[----:B------:R-:W0:Y:S02]  /*05c0*/  LDCU.64 UR6, c[0x0][0x390] ;  /* 0x00007200ff0677ac */ /* 0x000e240008000a00 */
[----:B0-----:R-:W-:-:S04]  /*05d0*/  IADD3 R10, P0, PT, R5, UR6, RZ ;  /* 0x00000006050a7c10 */ /* 0x001fc8000ff1e0ff */
[----:B------:R-:W-:-:S05]  /*05e0*/  IADD3.X R11, PT, PT, R6, UR7, RZ, P0, !PT ;  /* 0x00000007060b7c10 */ /* 0x000fca00087fe4ff */
[----:B------:R-:W2:Y:S04]  /*05f0*/  LDG.E R0, desc[UR4][R10.64+0x4] ;  /* 0x000004040a007981 */ /* 0x000ea8000c1e1900 */
[----:B------:R-:W2:Y:S01]  /*0600*/  LDG.E R3, desc[UR4][R10.64+-0x4] ;  /* 0xfffffc040a037981 */ /* 0x000ea2000c1e1900 */
[----:B------:R-:W0:Y:S01]  /*0610*/  MUFU.RCP R12, R7 ;  /* 0x00000007000c7308 */ /* 0x000e220000001000 */
[----:B------:R-:W-:Y:S01]  /*0620*/  BSSY.RECONVERGENT B0, `(.L_x_46) ;  /* 0x000000e000007945 */ /* 0x000fe20003800200 */
[----:B0-----:R-:W-:Y:S01]  /*0630*/  FFMA R5, -R7, R12, 1 ;  /* 0x3f80000007057423 */ /* 0x001fe2000000010c */
[----:B--2---:R-:W-:-:S03]  /*0640*/  FADD R6, R0, -R3 ;  /* 0x8000000300067221 */ /* 0x004fc60000000000 */
[----:B------:R-:W-:Y:S02]  /*0650*/  FFMA R0, R12, R5, R12 ;  /* 0x000000050c007223 */ /* 0x000fe4000000000c */
[----:B------:R-:W0:Y:S02]  /*0660*/  FCHK P0, R6, R7 ;  /* 0x0000000706007302 */ /* 0x000e240000000000 */
[----:B------:R-:W-:-:S04]  /*0670*/  FFMA R3, R0, R6, RZ ;  /* 0x0000000600037223 */ /* 0x000fc800000000ff */
[----:B------:R-:W-:-:S04]  /*0680*/  FFMA R12, -R7, R3, R6 ;  /* 0x00000003070c7223 */ /* 0x000fc80000000106 */
[----:B------:R-:W-:Y:S01]  /*0690*/  FFMA R3, R0, R12, R3 ;  /* 0x0000000c00037223 */ /* 0x000fe20000000003 */
[----:B0-----:R-:W-:Y:S06]  /*06a0*/  @!P0 BRA `(.L_x_47) ;  /* 0x0000000000148947 */ /* 0x001fec0003800000 */
[----:B------:R-:W-:Y:S01]  /*06b0*/  IMAD.MOV.U32 R0, RZ, RZ, R6 ;  /* 0x000000ffff007224 */ /* 0x000fe200078e0006 */
[----:B------:R-:W-:Y:S01]  /*06c0*/  MOV R12, 0x6f0 ;  /* 0x000006f0000c7802 */ /* 0x000fe20000000f00 */
[----:B------:R-:W-:-:S07]  /*06d0*/  IMAD.MOV.U32 R3, RZ, RZ, R7 ;  /* 0x000000ffff037224 */ /* 0x000fce00078e0007 */
[----:B------:R-:W-:Y:S05]  /*06e0*/  CALL.REL.NOINC `($__internal_3_$__cuda_sm3x_div_rn_noftz_f32_slowpath) ;  /* 0x00000004003c7944 */ /* 0x000fea0003c00000 */
[----:B------:R-:W-:-:S07]  /*06f0*/  MOV R3, R0 ;  /* 0x0000000000037202 */ /* 0x000fce0000000f00 */
.L_x_47:
[----:B------:R-:W-:Y:S05]  /*0700*/  BSYNC.RECONVERGENT B0 ;  /* 0x0000000000007941 */ /* 0x000fea0003800200 */
.L_x_46:
[----:B------:R-:W0:Y:S02]  /*0710*/  LDC R7, c[0x0][0x3a0] ;  /* 0x0000e800ff077b82 */ /* 0x000e240000000800 */
[----:B0-----:R-:W-:-:S05]  /*0720*/  VIADD R0, R7, 0x1800000 ;  /* 0x0180000007007836 */ /* 0x001fca0000000000 */
[----:B------:R-:W-:-:S04]  /*0730*/  LOP3.LUT R0, R0, 0x7f800000, RZ, 0xc0, !PT ;  /* 0x7f80000000007812 */ /* 0x000fc800078ec0ff */
[----:B------:R-:W-:-:S13]  /*0740*/  ISETP.GT.U32.AND P0, PT, R0, 0x1ffffff, PT ;  /* 0x01ffffff0000780c */ /* 0x000fda0003f04070 */
[----:B------:R-:W-:Y:S05]  /*0750*/  @P0 BRA `(.L_x_48) ;  /* 0x0000000000100947 */ /* 0x000fea0003800000 */
[----:B------:R-:W-:-:S07]  /*0760*/  MOV R6, 0x780 ;  /* 0x0000078000067802 */ /* 0x000fce0000000f00 */
[----:B------:R-:W-:Y:S05]  /*0770*/  CALL.REL.NOINC `($__internal_2_$__cuda_sm20_rcp_rn_f32_slowpath) ;  /* 0x00000000004c7944 */ /* 0x000fea0003c00000 */
[----:B------:R-:W-:Y:S01]  /*0780*/  IMAD.MOV.U32 R0, RZ, RZ, R5 ;  /* 0x000000ffff007224 */ /* 0x000fe200078e0005 */
[----:B------:R-:W-:Y:S06]  /*0790*/  BRA `(.L_x_49) ;  /* 0x0000000000107947 */ /* 0x000fec0003800000 */
.L_x_48:
[----:B------:R-:W0:Y:S02]  /*07a0*/  MUFU.RCP R0, R7 ;  /* 0x0000000700007308 */ /* 0x000e240000001000 */
[----:B0-----:R-:W-:-:S04]  /*07b0*/  FFMA R5, R0, R7, -1 ;  /* 0xbf80000000057423 */ /* 0x001fc80000000007 */
[----:B------:R-:W-:-:S04]  /*07c0*/  FADD.FTZ R5, -R5, -RZ ;  /* 0x800000ff05057221 */ /* 0x000fc80000010100 */
[----:B------:R-:W-:-:S07]  /*07d0*/  FFMA R0, R0, R5, R0 ;  /* 0x0000000500007223 */ /* 0x000fce0000000000 */
.L_x_49:
[----:B------:R-:W0:Y:S01]  /*07e0*/  LDC.64 R6, c[0x0][0x380] ;  /* 0x0000e000ff067b82 */ /* 0x000e220000000a00 */
[----:B------:R-:W1:Y:S01]  /*07f0*/  LDCU UR6, c[0x0][0x3ac] ;  /* 0x00007580ff0677ac */ /* 0x000e620008000800 */
[----:B------:R-:W-:Y:S01]  /*0800*/  FADD R5, R9, R4 ;  /* 0x0000000409057221 */ /* 0x000fe20000000000 */
[----:B------:R-:W-:Y:S01]  /*0810*/  FMUL R4, R4, R4 ;  /* 0x0000000404047220 */ /* 0x000fe20000400000 */
[----:B------:R-:W-:-:S03]  /*0820*/  FMUL R10, R3, R8 ;  /* 0x00000008030a7220 */ /* 0x000fc60000400000 */
[----:B------:R-:W-:Y:S01]  /*0830*/  FFMA R0, R5, R0, -R4 ;  /* 0x0000000005007223 */ /* 0x000fe20000000804 */
[----:B------:R-:W-:-:S04]  /*0840*/  FFMA R3, R3, R8, R10 ;  /* 0x0000000803037223 */ /* 0x000fc8000000000a */
[----:B------:R-:W-:-:S04]  /*0850*/  FADD R0, R0, -R3 ;  /* 0x8000000300007221 */ /* 0x000fc80000000000 */
[----:B------:R-:W-:-:S04]  /*0860*/  FFMA R0, -R9, R9, R0 ;  /* 0x0000000909007223 */ /* 0x000fc80000000100 */
[----:B-1----:R-:W-:Y:S01]  /*0870*/  FMUL R5, R0, UR6 ;  /* 0x0000000600057c20 */ /* 0x002fe20008400000 */
[----:B0-----:R-:W-:-:S05]  /*0880*/  IMAD.WIDE R2, R2, 0x4, R6 ;  /* 0x0000000402027825 */ /* 0x001fca00078e0206 */
[----:B------:R-:W-:Y:S01]  /*0890*/  STG.E desc[UR4][R2.64], R5 ;  /* 0x0000000502007986 */ /* 0x000fe2000c101904 */
[----:B------:R-:W-:Y:S05]  /*08a0*/  EXIT ;  /* 0x000000000000794d */ /* 0x000fea0003800000 */
        .weak           $__internal_2_$__cuda_sm20_rcp_rn_f32_slowpath
        .type           $__internal_2_$__cuda_sm20_rcp_rn_f32_slowpath,@function
        .size           $__internal_2_$__cuda_sm20_rcp_rn_f32_slowpath,($__internal_3_$__cuda_sm3x_div_rn_noftz_f32_slowpath - $__internal_2_$__cuda_sm20_rcp_rn_f32_slowpath)
$__internal_2_$__cuda_sm20_rcp_rn_f32_slowpath:
[----:B------:R-:W0:Y:S02]  /*08b0*/  LDC R0, c[0x0][0x3a0] ;  /* 0x0000e800ff007b82 */ /* 0x000e240000000800 */
[----:B0-----:R-:W-:-:S04]  /*08c0*/  SHF.L.U32 R7, R0, 0x1, RZ ;  /* 0x0000000100077819 */ /* 0x001fc800000006ff */
[----:B------:R-:W-:-:S04]  /*08d0*/  SHF.R.U32.HI R5, RZ, 0x18, R7 ;  /* 0x00000018ff057819 */ /* 0x000fc80000011607 */
[----:B------:R-:W-:-:S13]  /*08e0*/  ISETP.NE.U32.AND P0, PT, R5, RZ, PT ;  /* 0x000000ff0500720c */ /* 0x000fda0003f05070 */
[----:B------:R-:W-:Y:S05]  /*08f0*/  @P0 BRA `(.L_x_50) ;  /* 0x0000000000280947 */ /* 0x000fea0003800000 */
[----:B------:R-:W-:-:S13]  /*0900*/  ISETP.NE.AND P0, PT, R7, RZ, PT ;  /* 0x000000ff0700720c */ /* 0x000fda0003f05270 */
[----:B------:R2:W3:Y:S01]  /*0910*/  @!P0 MUFU.RCP R5, R0 ;  /* 0x0000000000058308 */ /* 0x0004e20000001000 */
[----:B------:R-:W-:Y:S05]  /*0920*/  @!P0 BRA `(.L_x_51) ;  /* 0x0000000000a48947 */ /* 0x000fea0003800000 */
[----:B------:R-:W-:-:S04]  /*0930*/  FFMA R7, R0, 1.84467440737095516160e+19, RZ ;  /* 0x5f80000000077823 */ /* 0x000fc800000000ff */
[----:B--2---:R-:W3:Y:S02]  /*0940*/  MUFU.RCP R0, R7 ;  /* 0x0000000700007308 */ /* 0x004ee40000001000 */
[----:B---3--:R-:W-:-:S04]  /*0950*/  FFMA R5, R7, R0, -1 ;  /* 0xbf80000007057423 */ /* 0x008fc80000000000 */
[----:B------:R-:W-:-:S04]  /*0960*/  FADD.FTZ R5, -R5, -RZ ;  /* 0x800000ff05057221 */ /* 0x000fc80000010100 */
[----:B------:R-:W-:-:S04]  /*0970*/  FFMA R0, R0, R5, R0 ;  /* 0x0000000500007223 */ /* 0x000fc80000000000 */
[----:B------:R-:W-:Y:S01]  /*0980*/  FFMA R5, R0, 1.84467440737095516160e+19, RZ ;  /* 0x5f80000000057823 */ /* 0x000fe200000000ff */
[----:B------:R-:W-:Y:S06]  /*0990*/  BRA `(.L_x_51) ;  /* 0x0000000000887947 */ /* 0x000fec0003800000 */
.L_x_50:
[----:B------:R-:W-:-:S05]  /*09a0*/  VIADD R7, R5, 0xffffff03 ;  /* 0xffffff0305077836 */ /* 0x000fca0000000000 */
[----:B------:R-:W-:-:S13]  /*09b0*/  ISETP.GT.U32.AND P0, PT, R7, 0x1, PT ;  /* 0x000000010700780c */ /* 0x000fda0003f04070 */
[----:B------:R-:W-:Y:S05]  /*09c0*/  @P0 BRA `(.L_x_52) ;  /* 0x0000000000780947 */ /* 0x000fea0003800000 */
[----:B------:R-:W-:Y:S01]  /*09d0*/  LOP3.LUT R10, R0, 0x7fffff, RZ, 0xc0, !PT ;  /* 0x007fffff000a7812 */ /* 0x000fe200078ec0ff */
[----:B------:R-:W-:Y:S02]  /*09e0*/  IMAD.MOV.U32 R14, RZ, RZ, 0x3 ;  /* 0x00000003ff0e7424 */ /* 0x000fe400078e00ff */
[----:B------:R-:W-:Y:S01]  /*09f0*/  VIADD R5, R5, 0xffffff04 ;  /* 0xffffff0405057836 */ /* 0x000fe20000000000 */
[----:B------:R-:W-:Y:S02]  /*0a00*/  LOP3.LUT R10, R10, 0x3f800000, RZ, 0xfc, !PT ;  /* 0x3f8000000a0a7812 */ /* 0x000fe400078efcff */
[----:B------:R-:W-:Y:S02]  /*0a10*/  SHF.L.U32 R15, R14, R7, RZ ;  /* 0x000000070e0f7219 */ /* 0x000fe400000006ff */
[----:B------:R-:W0:Y:S02]  /*0a20*/  MUFU.RCP R11, R10 ;  /* 0x0000000a000b7308 */ /* 0x000e240000001000 */
[----:B0-----:R-:W-:-:S04]  /*0a30*/  FFMA R12, R10, R11, -1 ;  /* 0xbf8000000a0c7423 */ /* 0x001fc8000000000b */
[----:B------:R-:W-:-:S04]  /*0a40*/  FADD.FTZ R12, -R12, -RZ ;  /* 0x800000ff0c0c7221 */ /* 0x000fc80000010100 */
[CCC-:B------:R-:W-:Y:S01]  /*0a50*/  FFMA.RM R13, R11.reuse, R12.reuse, R11.reuse ;  /* 0x0000000c0b0d7223 */ /* 0x1c0fe2000000400b */
[----:B------:R-:W-:-:S04]  /*0a60*/  FFMA.RP R12, R11, R12, R11 ;  /* 0x0000000c0b0c7223 */ /* 0x000fc8000000800b */
[C---:B------:R-:W-:Y:S02]  /*0a70*/  LOP3.LUT R11, R13.reuse, 0x7fffff, RZ, 0xc0, !PT ;  /* 0x007fffff0d0b7812 */ /* 0x040fe400078ec0ff */
[----:B------:R-:W-:Y:S02]  /*0a80*/  FSETP.NEU.FTZ.AND P0, PT, R13, R12, PT ;  /* 0x0000000c0d00720b */ /* 0x000fe40003f1d000 */
[----:B------:R-:W-:Y:S02]  /*0a90*/  LOP3.LUT R12, R11, 0x800000, RZ, 0xfc, !PT ;  /* 0x008000000b0c7812 */ /* 0x000fe400078efcff */
[----:B------:R-:W-:Y:S02]  /*0aa0*/  SEL R11, RZ, 0xffffffff, !P0 ;  /* 0xffffffffff0b7807 */ /* 0x000fe40004000000 */
[----:B------:R-:W-:Y:S02]  /*0ab0*/  LOP3.LUT R10, R15, R12, RZ, 0xc0, !PT ;  /* 0x0000000c0f0a7212 */ /* 0x000fe400078ec0ff */
[----:B------:R-:W-:-:S02]  /*0ac0*/  IADD3 R11, PT, PT, -R11, RZ, RZ ;  /* 0x000000ff0b0b7210 */ /* 0x000fc40007ffe1ff */
[-C--:B------:R-:W-:Y:S02]  /*0ad0*/  SHF.R.U32.HI R10, RZ, R7.reuse, R10 ;  /* 0x00000007ff0a7219 */ /* 0x080fe4000001160a */
[--C-:B------:R-:W-:Y:S02]  /*0ae0*/  LOP3.LUT P1, RZ, R11, R7, R12.reuse, 0xf8, !PT ;  /* 0x000000070bff7212 */ /* 0x100fe4000782f80c */
[C---:B------:R-:W-:Y:S02]  /*0af0*/  LOP3.LUT P0, RZ, R10.reuse, 0x1, RZ, 0xc0, !PT ;  /* 0x000000010aff7812 */ /* 0x040fe4000780c0ff */
[----:B------:R-:W-:Y:S02]  /*0b00*/  LOP3.LUT P2, RZ, R10, 0x2, RZ, 0xc0, !PT ;  /* 0x000000020aff7812 */ /* 0x000fe4000784c0ff */
[----:B------:R-:W-:Y:S02]  /*0b10*/  SHF.R.U32.HI R5, RZ, R5, R12 ;  /* 0x00000005ff057219 */ /* 0x000fe4000001160c */
[----:B------:R-:W-:-:S02]  /*0b20*/  PLOP3.LUT P0, PT, P0, P1, P2, 0xe0, 0x0 ;  /* 0x000000000000781c */ /* 0x000fc40000703c20 */
[----:B------:R-:W-:Y:S02]  /*0b30*/  LOP3.LUT P1, RZ, R0, 0x7fffff, RZ, 0xc0, !PT ;  /* 0x007fffff00ff7812 */ /* 0x000fe4000782c0ff */
[----:B------:R-:W-:-:S05]  /*0b40*/  SEL R7, RZ, 0x1, !P0 ;  /* 0x00000001ff077807 */ /* 0x000fca0004000000 */
[----:B------:R-:W-:-:S05]  /*0b50*/  IMAD.MOV R7, RZ, RZ, -R7 ;  /* 0x000000ffff077224 */ /* 0x000fca00078e0a07 */
[----:B------:R-:W-:-:S13]  /*0b60*/  ISETP.GE.AND P0, PT, R7, RZ, PT ;  /* 0x000000ff0700720c */ /* 0x000fda0003f06270 */
[----:B------:R-:W-:-:S05]  /*0b70*/  @!P0 IADD3 R5, PT, PT, R5, 0x1, RZ ;  /* 0x0000000105058810 */ /* 0x000fca0007ffe0ff */
[----:B------:R-:W-:-:S05]  /*0b80*/  @!P1 IMAD.SHL.U32 R5, R5, 0x2, RZ ;  /* 0x0000000205059824 */ /* 0x000fca00078e00ff */
[----:B------:R-:W-:Y:S01]  /*0b90*/  LOP3.LUT R5, R5, 0x80000000, R0, 0xf8, !PT ;  /* 0x8000000005057812 */ /* 0x000fe200078ef800 */
[----:B------:R-:W-:Y:S06]  /*0ba0*/  BRA `(.L_x_51) ;  /* 0x0000000000047947 */ /* 0x000fec0003800000 */
.L_x_52:
[----:B------:R0:W1:Y:S02]  /*0bb0*/  MUFU.RCP R5, R0 ;  /* 0x0000000000057308 */ /* 0x0000640000001000 */
.L_x_51:
[----:B------:R-:W-:-:S04]  /*0bc0*/  IMAD.MOV.U32 R7, RZ, RZ, 0x0 ;  /* 0x00000000ff077424 */ /* 0x000fc800078e00ff */
[----:B0123--:R-:W-:Y:S05]  /*0bd0*/  RET.REL.NODEC R6 `(_Z16compute_b_kernelPfPKfS1_iiffff) ;  /* 0xfffffff406087950 */ /* 0x00ffea0003c3ffff */
        .weak           $__internal_3_$__cuda_sm3x_div_rn_noftz_f32_slowpath
        .type           $__internal_3_$__cuda_sm3x_div_rn_noftz_f32_slowpath,@function
        .size           $__internal_3_$__cuda_sm3x_div_rn_noftz_f32_slowpath,(.L_x_68 - $__internal_3_$__cuda_sm3x_div_rn_noftz_f32_slowpath)
$__internal_3_$__cuda_sm3x_div_rn_noftz_f32_slowpath:
[--C-:B------:R-:W-:Y:S01]  /*0be0*/  SHF.R.U32.HI R13, RZ, 0x17, R3.reuse ;  /* 0x00000017ff0d7819 */ /* 0x100fe20000011603 */
[----:B------:R-:W-:Y:S01]  /*0bf0*/  BSSY.RECONVERGENT B1, `(.L_x_53) ;  /* 0x0000063000017945 */ /* 0x000fe20003800200 */
[----:B------:R-:W-:Y:S01]  /*0c00*/  SHF.R.U32.HI R11, RZ, 0x17, R0 ;  /* 0x00000017ff0b7819 */ /* 0x000fe20000011600 */
[----:B------:R-:W-:Y:S01]  /*0c10*/  IMAD.MOV.U32 R15, RZ, RZ, R3 ;  /* 0x000000ffff0f7224 */ /* 0x000fe200078e0003 */
[----:B------:R-:W-:Y:S02]  /*0c20*/  LOP3.LUT R13, R13, 0xff, RZ, 0xc0, !PT ;  /* 0x000000ff0d0d7812 */ /* 0x000fe400078ec0ff */
[----:B------:R-:W-:Y:S02]  /*0c30*/  LOP3.LUT R18, R11, 0xff, RZ, 0xc0, !PT ;  /* 0x000000ff0b127812 */ /* 0x000fe400078ec0ff */
[----:B------:R-:W-:-:S03]  /*0c40*/  IADD3 R16, PT, PT, R13, -0x1, RZ ;  /* 0xffffffff0d107810 */ /* 0x000fc60007ffe0ff */
[----:B------:R-:W-:Y:S01]  /*0c50*/  VIADD R14, R18, 0xffffffff ;  /* 0xffffffff120e7836 */ /* 0x000fe20000000000 */
        /* <DEDUP_REMOVED lines=25> */
[----:B------:R-:W-:-:S03]  /*0df0*/  @!P1 FFMA R15, R3, 1.84467440737095516160e+19, RZ ;  /* 0x5f800000030f9823 */ /* 0x000fc600000000ff */
[----:B------:R-:W-:-:S07]  /*0e00*/  @!P1 IADD3 R11, PT, PT, R11, 0x40, RZ ;  /* 0x000000400b0b9810 */ /* 0x000fce0007ffe0ff */
.L_x_54:
[----:B------:R-:W-:Y:S01]  /*0e10*/  LEA R14, R13, 0xc0800000, 0x17 ;  /* 0xc08000000d0e7811 */ /* 0x000fe200078eb8ff */
[----:B------:R-:W-:Y:S04]  /*0e20*/  BSSY.RECONVERGENT B2, `(.L_x_59) ;  /* 0x0000036000027945 */ /* 0x000fe80003800200 */
[----:B------:R-:W-:Y:S02]  /*0e30*/  IMAD.IADD R16, R15, 0x1, -R14 ;  /* 0x000000010f107824 */ /* 0x000fe400078e0a0e */
[----:B------:R-:W-:Y:S02]  /*0e40*/  VIADD R14, R18, 0xffffff81 ;  /* 0xffffff81120e7836 */ /* 0x000fe40000000000 */
[----:B------:R-:W0:Y:S01]  /*0e50*/  MUFU.RCP R15, R16 ;  /* 0x00000010000f7308 */ /* 0x000e220000001000 */
[----:B------:R-:W-:Y:S01]  /*0e60*/  FADD.FTZ R17, -R16, -RZ ;  /* 0x800000ff10117221 */ /* 0x000fe20000010100 */
[C---:B------:R-:W-:Y:S01]  /*0e70*/  IMAD R0, R14.reuse, -0x800000, R0 ;  /* 0xff8000000e007824 */ /* 0x040fe200078e0200 */
        /* <DEDUP_REMOVED lines=22> */
[-CC-:B------:R-:W-:Y:S01]  /*0fe0*/  FFMA.RZ R11, R15, R17.reuse, R18.reuse ;  /* 0x000000110f0b7223 */ /* 0x180fe2000000c012 */
[----:B------:R-:W-:Y:S01]  /*0ff0*/  IADD3 R16, PT, PT, R19, 0x20, RZ ;  /* 0x0000002013107810 */ /* 0x000fe20007ffe0ff */
[-CC-:B------:R-:W-:Y:S01]  /*1000*/  FFMA.RM R14, R15, R17.reuse, R18.reuse ;  /* 0x000000110f0e7223 */ /* 0x180fe20000004012 */
[----:B------:R-:W-:Y:S02]  /*1010*/  ISETP.NE.AND P2, PT, R19, RZ, PT ;  /* 0x000000ff1300720c */ /* 0x000fe40003f45270 */
[----:B------:R-:W-:Y:S01]  /*1020*/  LOP3.LUT R13, R11, 0x7fffff, RZ, 0xc0, !PT ;  /* 0x007fffff0b0d7812 */ /* 0x000fe200078ec0ff */
[----:B------:R-:W-:Y:S01]  /*1030*/  FFMA.RP R11, R15, R17, R18 ;  /* 0x000000110f0b7223 */ /* 0x000fe20000008012 */
[----:B------:R-:W-:Y:S01]  /*1040*/  IMAD.MOV R15, RZ, RZ, -R19 ;  /* 0x000000ffff0f7224 */ /* 0x000fe200078e0a13 */
[----:B------:R-:W-:Y:S02]  /*1050*/  ISETP.NE.AND P1, PT, R19, RZ, PT ;  /* 0x000000ff1300720c */ /* 0x000fe40003f25270 */
        /* <DEDUP_REMOVED lines=14> */
.L_x_61:
[----:B------:R-:W-:-:S04]  /*1140*/  LOP3.LUT R0, R0, 0x80000000, RZ, 0xc0, !PT ;  /* 0x8000000000007812 */ /* 0x000fc800078ec0ff */
[----:B------:R-:W-:Y:S01]  /*1150*/  LOP3.LUT R0, R0, 0x7f800000, RZ, 0xfc, !PT ;  /* 0x7f80000000007812 */ /* 0x000fe200078efcff */
[----:B------:R-:W-:Y:S06]  /*1160*/  BRA `(.L_x_62) ;  /* 0x0000000000047947 */ /* 0x000fec0003800000 */
.L_x_60:
[----:B------:R-:W-:-:S07]  /*1170*/  LEA R0, R14, R0, 0x17 ;  /* 0x000000000e007211 */ /* 0x000fce00078eb8ff */
.L_x_62:
[----:B------:R-:W-:Y:S05]  /*1180*/  BSYNC.RECONVERGENT B2 ;  /* 0x0000000000027941 */ /* 0x000fea0003800200 */
.L_x_59:
[----:B------:R-:W-:Y:S05]  /*1190*/  BRA `(.L_x_63) ;  /* 0x0000000000207947 */ /* 0x000fea0003800000 */
.L_x_58:
[----:B------:R-:W-:-:S04]  /*11a0*/  LOP3.LUT R0, R15, 0x80000000, R0, 0x48, !PT ;  /* 0x800000000f007812 */ /* 0x000fc800078e4800 */
[----:B------:R-:W-:Y:S01]  /*11b0*/  LOP3.LUT R0, R0, 0x7f800000, RZ, 0xfc, !PT ;  /* 0x7f80000000007812 */ /* 0x000fe200078efcff */
[----:B------:R-:W-:Y:S06]  /*11c0*/  BRA `(.L_x_63) ;  /* 0x0000000000147947 */ /* 0x000fec0003800000 */
.L_x_57:
[----:B------:R-:W-:Y:S01]  /*11d0*/  LOP3.LUT R0, R15, 0x80000000, R0, 0x48, !PT ;  /* 0x800000000f007812 */ /* 0x000fe200078e4800 */
[----:B------:R-:W-:Y:S06]  /*11e0*/  BRA `(.L_x_63) ;  /* 0x00000000000c7947 */ /* 0x000fec0003800000 */
.L_x_56:
[----:B------:R-:W0:Y:S01]  /*11f0*/  MUFU.RSQ R0, -QNAN ;  /* 0xffc0000000007908 */ /* 0x000e220000001400 */
[----:B------:R-:W-:Y:S05]  /*1200*/  BRA `(.L_x_63) ;  /* 0x0000000000047947 */ /* 0x000fea0003800000 */
.L_x_55:
[----:B------:R-:W-:-:S07]  /*1210*/  FADD.FTZ R0, R0, R3 ;  /* 0x0000000300007221 */ /* 0x000fce0000010000 */
.L_x_63:
[----:B------:R-:W-:Y:S05]  /*1220*/  BSYNC.RECONVERGENT B1 ;  /* 0x0000000000017941 */ /* 0x000fea0003800200 */
.L_x_53:
[----:B------:R-:W-:-:S04]  /*1230*/  IMAD.MOV.U32 R13, RZ, RZ, 0x0 ;  /* 0x00000000ff0d7424 */ /* 0x000fc800078e00ff */
[----:B0-----:R-:W-:Y:S05]  /*1240*/  RET.REL.NODEC R12 `(_Z16compute_b_kernelPfPKfS1_iiffff) ;  /* 0xffffffec0c6c7950 */ /* 0x001fea0003c3ffff */
.L_x_64:
        /* <DEDUP_REMOVED lines=11> */
.L_x_68:


//--------------------- .nv.shared.reserved.0     --------------------------
	.section	.nv.shared.reserved.0,"aw",@nobits
	.weak		__nv_reservedSMEM_offset_0_alias
	.size		__nv_reservedSMEM_offset_0_alias, 0, 64
	.other		__nv_reservedSMEM_offset_0_alias,@"STO_CUDA_RESERVED_SHARED STV_DEFAULT"
__nv_reservedSMEM_offset_0_alias:
	.zero		0
	.zero		64


//--------------------- .nv.constant0._Z24apply_velocity_bc_kernelPfS_ii --------------------------
	.section	.nv.constant0._Z24apply_velocity_bc_kernelPfS_ii,"a",@progbits
	.sectionflags	@""
	.align	4
.nv.constant0._Z24apply_velocity_bc_kernelPfS_ii:
	.zero		920


//--------------------- .nv.constant0._Z22update_velocity_kernelPfS_PKfS1_S1_iifffff --------------------------
	.section	.nv.constant0._Z22update_velocity_kernelPfS_PKfS1_S1_iifffff,"a",@progbits
	.sectionflags	@""
	.align	4
.nv.constant0._Z22update_velocity_kernelPfS_PKfS1_S1_iifffff:
	.zero		964


//--------------------- .nv.constant0._Z24apply_pressure_bc_kernelPfii --------------------------
	.section	.nv.constant0._Z24apply_pressure_bc_kernelPfii,"a",@progbits
	.sectionflags	@""
	.align	4
.nv.constant0._Z24apply_pressure_bc_kernelPfii:
	.zero		912


//--------------------- .nv.constant0._Z23pressure_poisson_kernelPfPKfS1_iiff --------------------------
	.section	.nv.constant0._Z23pressure_poisson_kernelPfPKfS1_iiff,"a",@progbits
	.sectionflags	@""
	.align	4
.nv.constant0._Z23pressure_poisson_kernelPfPKfS1_iiff:
	.zero		936


//--------------------- .nv.constant0._Z16compute_b_kernelPfPKfS1_iiffff --------------------------
	.section	.nv.constant0._Z16compute_b_kernelPfPKfS1_iiffff,"a",@progbits
	.sectionflags	@""
	.align	4
.nv.constant0._Z16compute_b_kernelPfPKfS1_iiffff:
	.zero		944


//--------------------- SYMBOLS --------------------------

	.type		.nv.reservedSmem.offset0,@object
	.size		.nv.reservedSmem.offset0,0x4
